// auto-generated by cutlass_sweep.fmha — config: {"arch": "sm_90", "direction": "fwd", "dtype": "bf16", "head_dim": 64, "mask": "causal", "schedule": "tma", "tile_kv": 64, "tile_q": 64}
#include "cutlass/cutlass.h"
#include "cute/tensor.hpp"
#include "cutlass/device_kernel.h"
#include "cutlass/kernel_hardware_info.h"
#include "88_hopper_fmha/collective/fmha_fusion.hpp"
#include "88_hopper_fmha/kernel/fmha_kernel_builder.hpp"

using namespace cute;
using Element = cutlass::bfloat16_t;
using TileShape = Shape<_64, _64, _64>;
using StrideQ = cute::tuple<int, _1, cute::tuple<int, int>>;
using StrideK = cute::tuple<int, _1, cute::tuple<int, int>>;
using StrideV = cute::tuple<int, cute::_1, cute::tuple<int, int>>;

using Kernel = typename cutlass::fmha::kernel::FmhaBuilder<
    Element, float, float,
    TileShape, StrideQ, StrideK, StrideV,
    cutlass::fmha::collective::CausalFusion,
    cutlass::gemm::KernelTma
  >::Kernel;

auto* _anchor = &cutlass::device_kernel<Kernel>;


// ===== COMPILED SASS (sm_90a) =====

	.target	sm_90a

	.elftype	@"ET_EXEC"


//--------------------- .note.nv.tkinfo           --------------------------
	.section	.note.nv.tkinfo,"",@"SHT_NOTE"
	.sectionflags	@"SHF_NOTE_NV_TKINFO"
	.tkinfo
        /*0018*/ 	.word	0x00000002
        /*0030*/ 	.string	""
        /*0030*/ 	.string	"ptxas"
        /*0030*/ 	.string	"Cuda compilation tools, release 13.0, V13.0.88"
        /*0030*/ 	.string	"Build cuda_13.0.r13.0/compiler.36424714_0"
        /*0030*/ 	.string	"-arch sm_90a -m 64 "



//--------------------- .note.nv.cuinfo           --------------------------
	.section	.note.nv.cuinfo,"",@"SHT_NOTE"
	.sectionflags	@"SHF_NOTE_NV_CUINFO"
        /*0018*/ 	.short	0x0002
        /*001a*/ 	.short	0x005a
        /*001c*/ 	.short	0x0082
	.zero		2


//--------------------- .nv.info                  --------------------------
	.section	.nv.info,"",@"SHT_CUDA_INFO"
	.align	4


	//----- nvinfo : EIATTR_REGCOUNT
	.align		4
        /*0000*/ 	.byte	0x04, 0x2f
        /*0002*/ 	.short	(.L_15 - .L_14)
	.align		4
.L_14:
        /*0004*/ 	.word	index@(_ZN7cutlass13device_kernelINS_4fmha6kernel13FmhaKernelTmaINS1_10collective15FmhaMainloopTmaINS_10bfloat16_tEfN4cute5tupleIJNS7_1CILi64EEESA_SA_EEENS4_12CausalFusionEJEEENS4_15FmhaFwdEpilogueIS6_fSB_EEJEEEEEvNT_6ParamsE)
        /*0008*/ 	.word	0x0000006e


	//----- nvinfo : EIATTR_FRAME_SIZE
	.align		4
.L_15:
        /*000c*/ 	.byte	0x04, 0x11
        /*000e*/ 	.short	(.L_17 - .L_16)
	.align		4
.L_16:
        /*0010*/ 	.word	index@($__internal_0_$__cuda_sm20_rcp_rn_f32_slowpath)
        /*0014*/ 	.word	0x00000000


	//----- nvinfo : EIATTR_FRAME_SIZE
	.align		4
.L_17:
        /*0018*/ 	.byte	0x04, 0x11
        /*001a*/ 	.short	(.L_19 - .L_18)
	.align		4
.L_18:
        /*001c*/ 	.word	index@(_ZN7cutlass13device_kernelINS_4fmha6kernel13FmhaKernelTmaINS1_10collective15FmhaMainloopTmaINS_10bfloat16_tEfN4cute5tupleIJNS7_1CILi64EEESA_SA_EEENS4_12CausalFusionEJEEENS4_15FmhaFwdEpilogueIS6_fSB_EEJEEEEEvNT_6ParamsE)
        /*0020*/ 	.word	0x00000000


	//----- nvinfo : EIATTR_MIN_STACK_SIZE
	.align		4
.L_19:
        /*0024*/ 	.byte	0x04, 0x12
        /*0026*/ 	.short	(.L_21 - .L_20)
	.align		4
.L_20:
        /*0028*/ 	.word	index@(_ZN7cutlass13device_kernelINS_4fmha6kernel13FmhaKernelTmaINS1_10collective15FmhaMainloopTmaINS_10bfloat16_tEfN4cute5tupleIJNS7_1CILi64EEESA_SA_EEENS4_12CausalFusionEJEEENS4_15FmhaFwdEpilogueIS6_fSB_EEJEEEEEvNT_6ParamsE)
        /*002c*/ 	.word	0x00000000
.L_21:


//--------------------- .nv.compat                --------------------------
	.section	.nv.compat,"",@"SHT_CUDA_COMPAT_INFO"
	.align	4
        /*0000*/ 	.byte	0x02, 0x09, 0x01, 0x00, 0x02, 0x02, 0x04, 0x00, 0x02, 0x05, 0x05, 0x00, 0x03, 0x07, 0x01, 0x01
        /*0010*/ 	.byte	0x02, 0x03, 0x01, 0x00, 0x02, 0x06, 0x01, 0x00, 0x04, 0x0b, 0x08, 0x00, 0x00, 0x00, 0x00, 0x00
        /*0020*/ 	.byte	0x00, 0x00, 0x00, 0x00


//--------------------- .nv.info._ZN7cutlass13device_kernelINS_4fmha6kernel13FmhaKernelTmaINS1_10collective15FmhaMainloopTmaINS_10bfloat16_tEfN4cute5tupleIJNS7_1CILi64EEESA_SA_EEENS4_12CausalFusionEJEEENS4_15FmhaFwdEpilogueIS6_fSB_EEJEEEEEvNT_6ParamsE --------------------------
	.section	.nv.info._ZN7cutlass13device_kernelINS_4fmha6kernel13FmhaKernelTmaINS1_10collective15FmhaMainloopTmaINS_10bfloat16_tEfN4cute5tupleIJNS7_1CILi64EEESA_SA_EEENS4_12CausalFusionEJEEENS4_15FmhaFwdEpilogueIS6_fSB_EEJEEEEEvNT_6ParamsE,"",@"SHT_CUDA_INFO"
	.sectionflags	@""
	.align	4


	//----- nvinfo : EIATTR_CUDA_API_VERSION
	.align		4
        /*0000*/ 	.byte	0x04, 0x37
        /*0002*/ 	.short	(.L_23 - .L_22)
.L_22:
        /*0004*/ 	.word	0x00000082


	//----- nvinfo : EIATTR_KPARAM_INFO
	.align		4
.L_23:
        /*0008*/ 	.byte	0x04, 0x17
        /*000a*/ 	.short	(.L_25 - .L_24)
.L_24:
        /*000c*/ 	.word	0x00000000
        /*0010*/ 	.short	0x0000
        /*0012*/ 	.short	0x0070
        /*0014*/ 	.byte	0x00, 0xf0, 0x01, 0x20


	//----- nvinfo : EIATTR_SPARSE_MMA_MASK
	.align		4
.L_25:
        /*0018*/ 	.byte	0x03, 0x50
        /*001a*/ 	.short	0x0000


	//----- nvinfo : EIATTR_MAXREG_COUNT
	.align		4
        /*001c*/ 	.byte	0x03, 0x1b
        /*001e*/ 	.short	0x00ff


	//----- nvinfo : EIATTR_NUM_BARRIERS
	.align		4
        /*0020*/ 	.byte	0x02, 0x4c
        /*0022*/ 	.byte	0x02
	.zero		1


	//----- nvinfo : EIATTR_EXTERNS
	.align		4
        /*0024*/ 	.byte	0x04, 0x0f
        /*0026*/ 	.short	(.L_27 - .L_26)


	//   ....[0]....
	.align		4
.L_26:
        /*0028*/ 	.word	index@(__assertfail)


	//----- nvinfo : EIATTR_MERCURY_ISA_VERSION
	.align		4
.L_27:
        /*002c*/ 	.byte	0x03, 0x5f
        /*002e*/ 	.short	0x0101


	//----- nvinfo : EIATTR_COOP_GROUP_MASK_REGIDS
	.align		4
        /*0030*/ 	.byte	0x04, 0x29
        /*0032*/ 	.short	(.L_29 - .L_28)


	//   ....[0]....
.L_28:
        /*0034*/ 	.word	0xffffffff


	//   ....[1]....
        /*0038*/ 	.word	0xffffffff


	//   ....[2]....
        /*003c*/ 	.word	0xffffffff


	//   ....[3]....
        /*0040*/ 	.word	0xffffffff


	//   ....[4]....
        /*0044*/ 	.word	0xffffffff


	//   ....[5]....
        /*0048*/ 	.word	0xffffffff


	//   ....[6]....
        /*004c*/ 	.word	0xffffffff


	//   ....[7]....
        /*0050*/ 	.word	0xffffffff


	//   ....[8]....
        /*0054*/ 	.word	0xffffffff


	//   ....[9]....
        /*0058*/ 	.word	0xffffffff


	//   ....[10]....
        /*005c*/ 	.word	0xffffffff


	//   ....[11]....
        /*0060*/ 	.word	0xffffffff


	//   ....[12]....
        /*0064*/ 	.word	0xffffffff


	//   ....[13]....
        /*0068*/ 	.word	0xffffffff


	//   ....[14]....
        /*006c*/ 	.word	0xffffffff


	//   ....[15]....
        /*0070*/ 	.word	0xffffffff


	//   ....[16]....
        /*0074*/ 	.word	0xffffffff


	//   ....[17]....
        /*0078*/ 	.word	0xffffffff


	//   ....[18]....
        /*007c*/ 	.word	0xffffffff


	//   ....[19]....
        /*0080*/ 	.word	0xffffffff


	//   ....[20]....
        /*0084*/ 	.word	0xffffffff


	//----- nvinfo : EIATTR_COOP_GROUP_INSTR_OFFSETS
	.align		4
.L_29:
        /*0088*/ 	.byte	0x04, 0x28
        /*008a*/ 	.short	(.L_31 - .L_30)


	//   ....[0]....
.L_30:
        /*008c*/ 	.word	0x00000050


	//   ....[1]....
        /*0090*/ 	.word	0x00000140


	//   ....[2]....
        /*0094*/ 	.word	0x00000270


	//   ....[3]....
        /*0098*/ 	.word	0x00000410


	//   ....[4]....
        /*009c*/ 	.word	0x00000580


	//   ....[5]....
        /*00a0*/ 	.word	0x00001bd0


	//   ....[6]....
        /*00a4*/ 	.word	0x00001c20


	//   ....[7]....
        /*00a8*/ 	.word	0x00001e20


	//   ....[8]....
        /*00ac*/ 	.word	0x00001f80


	//   ....[9]....
        /*00b0*/ 	.word	0x000033c0


	//   ....[10]....
        /*00b4*/ 	.word	0x000033d0


	//   ....[11]....
        /*00b8*/ 	.word	0x00003400


	//   ....[12]....
        /*00bc*/ 	.word	0x00003410


	//   ....[13]....
        /*00c0*/ 	.word	0x00005670


	//   ....[14]....
        /*00c4*/ 	.word	0x00005680


	//   ....[15]....
        /*00c8*/ 	.word	0x000056b0


	//   ....[16]....
        /*00cc*/ 	.word	0x000056c0


	//   ....[17]....
        /*00d0*/ 	.word	0x00006dc0


	//   ....[18]....
        /*00d4*/ 	.word	0x00006df0


	//   ....[19]....
        /*00d8*/ 	.word	0x00006e40


	//   ....[20]....
        /*00dc*/ 	.word	0x00006e60


	//----- nvinfo : EIATTR_SYSCALL_OFFSETS
	.align		4
.L_31:
        /*00e0*/ 	.byte	0x04, 0x46
        /*00e2*/ 	.short	(.L_33 - .L_32)


	//   ....[0]....
.L_32:
        /*00e4*/ 	.word	0x000077a0


	//   ....[1]....
        /*00e8*/ 	.word	0x000078c0


	//----- nvinfo : EIATTR_MBARRIER_INSTR_OFFSETS
	.align		4
.L_33:
        /*00ec*/ 	.byte	0x04, 0x39
        /*00ee*/ 	.short	(.L_35 - .L_34)


	//   ....[0]....
.L_34:
        /*00f0*/ 	.word	0x00000240
        /*00f4*/ 	.word	0x000000ff
        /*00f8*/ 	.word	0x0000a040
        /*00fc*/ 	.short	0x0100
        /*00fe*/ 	.byte	0x08
	.zero		1


	//   ....[1]....
        /*0100*/ 	.word	0x00000250
        /*0104*/ 	.word	0x000000ff
        /*0108*/ 	.word	0x0000a048
        /*010c*/ 	.short	0x0100
        /*010e*/ 	.byte	0x08
	.zero		1


	//   ....[2]....
        /*0110*/ 	.word	0x00000380
        /*0114*/ 	.word	0x000000ff
        /*0118*/ 	.word	0x0000a000
        /*011c*/ 	.short	0x0100
        /*011e*/ 	.byte	0x08
	.zero		1


	//   ....[3]....
        /*0120*/ 	.word	0x00000390
        /*0124*/ 	.word	0x000000ff
        /*0128*/ 	.word	0x0000a020
        /*012c*/ 	.short	0x0100
        /*012e*/ 	.byte	0x08
	.zero		1


	//   ....[4]....
        /*0130*/ 	.word	0x000003a0
        /*0134*/ 	.word	0x000000ff
        /*0138*/ 	.word	0x0000a008
        /*013c*/ 	.short	0x0100
        /*013e*/ 	.byte	0x08
	.zero		1


	//   ....[5]....
        /*0140*/ 	.word	0x000003b0
        /*0144*/ 	.word	0x000000ff
        /*0148*/ 	.word	0x0000a028
        /*014c*/ 	.short	0x0100
        /*014e*/ 	.byte	0x08
	.zero		1


	//   ....[6]....
        /*0150*/ 	.word	0x000003c0
        /*0154*/ 	.word	0x000000ff
        /*0158*/ 	.word	0x0000a010
        /*015c*/ 	.short	0x0100
        /*015e*/ 	.byte	0x08
	.zero		1


	//   ....[7]....
        /*0160*/ 	.word	0x000003d0
        /*0164*/ 	.word	0x000000ff
        /*0168*/ 	.word	0x0000a030
        /*016c*/ 	.short	0x0100
        /*016e*/ 	.byte	0x08
	.zero		1


	//   ....[8]....
        /*0170*/ 	.word	0x000003e0
        /*0174*/ 	.word	0x000000ff
        /*0178*/ 	.word	0x0000a018
        /*017c*/ 	.short	0x0100
        /*017e*/ 	.byte	0x08
	.zero		1


	//   ....[9]....
        /*0180*/ 	.word	0x000003f0
        /*0184*/ 	.word	0x000000ff
        /*0188*/ 	.word	0x0000a038
        /*018c*/ 	.short	0x0100
        /*018e*/ 	.byte	0x08
	.zero		1


	//   ....[10]....
        /*0190*/ 	.word	0x00000520
        /*0194*/ 	.word	0x000000ff
        /*0198*/ 	.word	0x0000a050
        /*019c*/ 	.short	0x0100
        /*019e*/ 	.byte	0x08
	.zero		1


	//   ....[11]....
        /*01a0*/ 	.word	0x00000530
        /*01a4*/ 	.word	0x000000ff
        /*01a8*/ 	.word	0x0000a060
        /*01ac*/ 	.short	0x0100
        /*01ae*/ 	.byte	0x08
	.zero		1


	//   ....[12]....
        /*01b0*/ 	.word	0x00000540
        /*01b4*/ 	.word	0x000000ff
        /*01b8*/ 	.word	0x0000a058
        /*01bc*/ 	.short	0x0100
        /*01be*/ 	.byte	0x08
	.zero		1


	//   ....[13]....
        /*01c0*/ 	.word	0x00000550
        /*01c4*/ 	.word	0x000000ff
        /*01c8*/ 	.word	0x0000a068
        /*01cc*/ 	.short	0x0100
        /*01ce*/ 	.byte	0x08
	.zero		1


	//   ....[14]....
        /*01d0*/ 	.word	0x00000760
        /*01d4*/ 	.word	0x00000004
        /*01d8*/ 	.word	0x0000a048
        /*01dc*/ 	.short	0x010a
        /*01de*/ 	.byte	0x3f
	.zero		1


	//   ....[15]....
        /*01e0*/ 	.word	0x000009f0
        /*01e4*/ 	.word	0x00000003
        /*01e8*/ 	.word	0x0000a020
        /*01ec*/ 	.short	0x010a
        /*01ee*/ 	.byte	0x3f
	.zero		1


	//   ....[16]....
        /*01f0*/ 	.word	0x00000bc0
        /*01f4*/ 	.word	0x00000003
        /*01f8*/ 	.word	0x0000a020
        /*01fc*/ 	.short	0x010a
        /*01fe*/ 	.byte	0x3f
	.zero		1


	//   ....[17]....
        /*0200*/ 	.word	0x00000df0
        /*0204*/ 	.word	0x00000003
        /*0208*/ 	.word	0x0000a020
        /*020c*/ 	.short	0x010a
        /*020e*/ 	.byte	0x3f
	.zero		1


	//   ....[18]....
        /*0210*/ 	.word	0x00001020
        /*0214*/ 	.word	0x00000008
        /*0218*/ 	.word	0x0000a020
        /*021c*/ 	.short	0x010a
        /*021e*/ 	.byte	0x3f
	.zero		1


	//   ....[19]....
        /*0220*/ 	.word	0x000012a0
        /*0224*/ 	.word	0x00000002
        /*0228*/ 	.word	0x0000a040
        /*022c*/ 	.short	0x010a
        /*022e*/ 	.byte	0x3f
	.zero		1


	//   ....[20]....
        /*0230*/ 	.word	0x00001380
        /*0234*/ 	.word	0x00000002
        /*0238*/ 	.word	0x0000a000
        /*023c*/ 	.short	0x010a
        /*023e*/ 	.byte	0x3f
	.zero		1


	//   ....[21]....
        /*0240*/ 	.word	0x00002ac0
        /*0244*/ 	.word	0x00000002
        /*0248*/ 	.word	0x0000a008
        /*024c*/ 	.short	0x010a
        /*024e*/ 	.byte	0x3f
	.zero		1


	//   ....[22]....
        /*0250*/ 	.word	0x00002c90
        /*0254*/ 	.word	0x00000015
        /*0258*/ 	.word	0x00000000
        /*025c*/ 	.short	0x0101
        /*025e*/ 	.byte	0x3f
	.zero		1


	//   ....[23]....
        /*0260*/ 	.word	0x00002d50
        /*0264*/ 	.word	0x00000013
        /*0268*/ 	.word	0x0000a000
        /*026c*/ 	.short	0x010a
        /*026e*/ 	.byte	0x3f
	.zero		1


	//   ....[24]....
        /*0270*/ 	.word	0x00002f60
        /*0274*/ 	.word	0x00000012
        /*0278*/ 	.word	0x0000a020
        /*027c*/ 	.short	0x010a
        /*027e*/ 	.byte	0x3f
	.zero		1


	//   ....[25]....
        /*0280*/ 	.word	0x000034d0
        /*0284*/ 	.word	0x00000059
        /*0288*/ 	.word	0x00000000
        /*028c*/ 	.short	0x0101
        /*028e*/ 	.byte	0x3f
	.zero		1


	//   ....[26]....
        /*0290*/ 	.word	0x000037a0
        /*0294*/ 	.word	0x0000005c
        /*0298*/ 	.word	0x0000a000
        /*029c*/ 	.short	0x010a
        /*029e*/ 	.byte	0x3f
	.zero		1


	//   ....[27]....
        /*02a0*/ 	.word	0x00004710
        /*02a4*/ 	.word	0x0000000d
        /*02a8*/ 	.word	0x00000000
        /*02ac*/ 	.short	0x0101
        /*02ae*/ 	.byte	0x3f
	.zero		1


	//   ....[28]....
        /*02b0*/ 	.word	0x000047c0
        /*02b4*/ 	.word	0x00000015
        /*02b8*/ 	.word	0x0000a020
        /*02bc*/ 	.short	0x010a
        /*02be*/ 	.byte	0x3f
	.zero		1


	//   ....[29]....
        /*02c0*/ 	.word	0x00004a90
        /*02c4*/ 	.word	0x00000013
        /*02c8*/ 	.word	0x0000a000
        /*02cc*/ 	.short	0x010a
        /*02ce*/ 	.byte	0x3f
	.zero		1


	//   ....[30]....
        /*02d0*/ 	.word	0x00004d20
        /*02d4*/ 	.word	0x00000012
        /*02d8*/ 	.word	0x0000a020
        /*02dc*/ 	.short	0x010a
        /*02de*/ 	.byte	0x3f
	.zero		1


	//   ....[31]....
        /*02e0*/ 	.word	0x00005800
        /*02e4*/ 	.word	0x0000001d
        /*02e8*/ 	.word	0x00000000
        /*02ec*/ 	.short	0x0101
        /*02ee*/ 	.byte	0x3f
	.zero		1


	//   ....[32]....
        /*02f0*/ 	.word	0x00005aa0
        /*02f4*/ 	.word	0x0000005c
        /*02f8*/ 	.word	0x0000a000
        /*02fc*/ 	.short	0x010a
        /*02fe*/ 	.byte	0x3f
	.zero		1


	//   ....[33]....
        /*0300*/ 	.word	0x00006a20
        /*0304*/ 	.word	0x00000007
        /*0308*/ 	.word	0x00000000
        /*030c*/ 	.short	0x0101
        /*030e*/ 	.byte	0x3f
	.zero		1


	//   ....[34]....
        /*0310*/ 	.word	0x00006aa0
        /*0314*/ 	.word	0x00000007
        /*0318*/ 	.word	0x0000a020
        /*031c*/ 	.short	0x010a
        /*031e*/ 	.byte	0x3f
	.zero		1


	//----- nvinfo : EIATTR_NUM_MBARRIERS
	.align		4
.L_35:
        /*0320*/ 	.byte	0x03, 0x38
        /*0322*/ 	.short	0x000e


	//----- nvinfo : EIATTR_EXIT_INSTR_OFFSETS
	.align		4
        /*0324*/ 	.byte	0x04, 0x1c
        /*0326*/ 	.short	(.L_37 - .L_36)


	//   ....[0]....
.L_36:
        /*0328*/ 	.word	0x00008080


	//----- nvinfo : EIATTR_MAX_THREADS
	.align		4
.L_37:
        /*032c*/ 	.byte	0x04, 0x05
        /*032e*/ 	.short	(.L_39 - .L_38)
.L_38:
        /*0330*/ 	.word	0x00000080
        /*0334*/ 	.word	0x00000001
        /*0338*/ 	.word	0x00000001


	//----- nvinfo : EIATTR_CRS_STACK_SIZE
	.align		4
.L_39:
        /*033c*/ 	.byte	0x04, 0x1e
        /*033e*/ 	.short	(.L_41 - .L_40)
.L_40:
        /*0340*/ 	.word	0x00000000


	//----- nvinfo : EIATTR_CBANK_PARAM_SIZE
	.align		4
.L_41:
        /*0344*/ 	.byte	0x03, 0x19
        /*0346*/ 	.short	0x0870


	//----- nvinfo : EIATTR_PARAM_CBANK
	.align		4
        /*0348*/ 	.byte	0x04, 0x0a
        /*034a*/ 	.short	(.L_43 - .L_42)
	.align		4
.L_42:
        /*034c*/ 	.word	index@(.nv.constant0._ZN7cutlass13device_kernelINS_4fmha6kernel13FmhaKernelTmaINS1_10collective15FmhaMainloopTmaINS_10bfloat16_tEfN4cute5tupleIJNS7_1CILi64EEESA_SA_EEENS4_12CausalFusionEJEEENS4_15FmhaFwdEpilogueIS6_fSB_EEJEEEEEvNT_6ParamsE)
        /*0350*/ 	.short	0x0210
        /*0352*/ 	.short	0x0870


	//----- nvinfo : EIATTR_SW_WAR
	.align		4
.L_43:
        /*0354*/ 	.byte	0x04, 0x36
        /*0356*/ 	.short	(.L_45 - .L_44)
.L_44:
        /*0358*/ 	.word	0x00000008
.L_45:


//--------------------- .nv.callgraph             --------------------------
	.section	.nv.callgraph,"",@"SHT_CUDA_CALLGRAPH"
	.align	4
	.sectionentsize	8
	.align		4
        /*0000*/ 	.word	0x00000000
	.align		4
        /*0004*/ 	.word	0xffffffff
	.align		4
        /*0008*/ 	.word	index@(_ZN7cutlass13device_kernelINS_4fmha6kernel13FmhaKernelTmaINS1_10collective15FmhaMainloopTmaINS_10bfloat16_tEfN4cute5tupleIJNS7_1CILi64EEESA_SA_EEENS4_12CausalFusionEJEEENS4_15FmhaFwdEpilogueIS6_fSB_EEJEEEEEvNT_6ParamsE)
	.align		4
        /*000c*/ 	.word	index@(__assertfail)
	.align		4
        /*0010*/ 	.word	0x00000000
	.align		4
        /*0014*/ 	.word	0xfffffffe
	.align		4
        /*0018*/ 	.word	0x00000000
	.align		4
        /*001c*/ 	.word	0xfffffffd
	.align		4
        /*0020*/ 	.word	0x00000000
	.align		4
        /*0024*/ 	.word	0xfffffffc


//--------------------- .nv.constant4             --------------------------
	.section	.nv.constant4,"a",@progbits
	.align	8
	.align		8
.nv.constant4:
        /*0000*/ 	.dword	__assertfail
	.align		8
        /*0008*/ 	.dword	__unnamed_1
	.align		8
        /*0010*/ 	.dword	_ZN39_INTERNAL_f9659747_4_k_cu_f981953a_28724cuda3std3__45__cpo5beginE
	.align		8
        /*0018*/ 	.dword	_ZN39_INTERNAL_f9659747_4_k_cu_f981953a_28724cuda3std3__45__cpo3endE
	.align		8
        /*0020*/ 	.dword	_ZN39_INTERNAL_f9659747_4_k_cu_f981953a_28724cuda3std3__45__cpo6cbeginE
	.align		8
        /*0028*/ 	.dword	_ZN39_INTERNAL_f9659747_4_k_cu_f981953a_28724cuda3std3__45__cpo4cendE
	.align		8
        /*0030*/ 	.dword	_ZN39_INTERNAL_f9659747_4_k_cu_f981953a_28724cuda3std3__441_GLOBAL__N__f9659747_4_k_cu_f981953a_28726ignoreE
	.align		8
        /*0038*/ 	.dword	_ZN39_INTERNAL_f9659747_4_k_cu_f981953a_28724cuda3std3__419piecewise_constructE
	.align		8
        /*0040*/ 	.dword	_ZN39_INTERNAL_f9659747_4_k_cu_f981953a_28724cuda3std3__48in_placeE
	.align		8
        /*0048*/ 	.dword	_ZN39_INTERNAL_f9659747_4_k_cu_f981953a_28724cuda3std6ranges3__45__cpo4swapE
	.align		8
        /*0050*/ 	.dword	_ZN39_INTERNAL_f9659747_4_k_cu_f981953a_28724cuda3std6ranges3__45__cpo9iter_moveE
	.align		8
        /*0058*/ 	.dword	_ZN39_INTERNAL_f9659747_4_k_cu_f981953a_28724cute7productE
	.align		8
        /*0060*/ 	.dword	_ZN39_INTERNAL_f9659747_4_k_cu_f981953a_28724cute1_E
	.align		8
        /*0068*/ 	.dword	$str$23
	.align		8
        /*0070*/ 	.dword	$str$24


//--------------------- .text._ZN7cutlass13device_kernelINS_4fmha6kernel13FmhaKernelTmaINS1_10collective15FmhaMainloopTmaINS_10bfloat16_tEfN4cute5tupleIJNS7_1CILi64EEESA_SA_EEENS4_12CausalFusionEJEEENS4_15FmhaFwdEpilogueIS6_fSB_EEJEEEEEvNT_6ParamsE --------------------------
	.section	.text._ZN7cutlass13device_kernelINS_4fmha6kernel13FmhaKernelTmaINS1_10collective15FmhaMainloopTmaINS_10bfloat16_tEfN4cute5tupleIJNS7_1CILi64EEESA_SA_EEENS4_12CausalFusionEJEEENS4_15FmhaFwdEpilogueIS6_fSB_EEJEEEEEvNT_6ParamsE,"ax",@progbits
	.align	128
.text._ZN7cutlass13device_kernelINS_4fmha6kernel13FmhaKernelTmaINS1_10collective15FmhaMainloopTmaINS_10bfloat16_tEfN4cute5tupleIJNS7_1CILi64EEESA_SA_EEENS4_12CausalFusionEJEEENS4_15FmhaFwdEpilogueIS6_fSB_EEJEEEEEvNT_6ParamsE:
        .type           _ZN7cutlass13device_kernelINS_4fmha6kernel13FmhaKernelTmaINS1_10collective15FmhaMainloopTmaINS_10bfloat16_tEfN4cute5tupleIJNS7_1CILi64EEESA_SA_EEENS4_12CausalFusionEJEEENS4_15FmhaFwdEpilogueIS6_fSB_EEJEEEEEvNT_6ParamsE,@function
        .size           _ZN7cutlass13device_kernelINS_4fmha6kernel13FmhaKernelTmaINS1_10collective15FmhaMainloopTmaINS_10bfloat16_tEfN4cute5tupleIJNS7_1CILi64EEESA_SA_EEENS4_12CausalFusionEJEEENS4_15FmhaFwdEpilogueIS6_fSB_EEJEEEEEvNT_6ParamsE,(.L_x_78 - _ZN7cutlass13device_kernelINS_4fmha6kernel13FmhaKernelTmaINS1_10collective15FmhaMainloopTmaINS_10bfloat16_tEfN4cute5tupleIJNS7_1CILi64EEESA_SA_EEENS4_12CausalFusionEJEEENS4_15FmhaFwdEpilogueIS6_fSB_EEJEEEEEvNT_6ParamsE)
        .other          _ZN7cutlass13device_kernelINS_4fmha6kernel13FmhaKernelTmaINS1_10collective15FmhaMainloopTmaINS_10bfloat16_tEfN4cute5tupleIJNS7_1CILi64EEESA_SA_EEENS4_12CausalFusionEJEEENS4_15FmhaFwdEpilogueIS6_fSB_EEJEEEEEvNT_6ParamsE,@"STO_CUDA_ENTRY STV_DEFAULT"
_ZN7cutlass13device_kernelINS_4fmha6kernel13FmhaKernelTmaINS1_10collective15FmhaMainloopTmaINS_10bfloat16_tEfN4cute5tupleIJNS7_1CILi64EEESA_SA_EEENS4_12CausalFusionEJEEENS4_15FmhaFwdEpilogueIS6_fSB_EEJEEEEEvNT_6ParamsE:
[----:B------:R-:W1:Y:S01]  /*0000*/  LDC R1, c[0x0][0x28] ;  /* 0x00000a00ff017b82 */ /* 0x000e620000000800 */
[----:B------:R-:W2:Y:S01]  /*0010*/  S2R R16, SR_TID.X ;  /* 0x0000000000107919 */ /* 0x000ea20000002100 */
[----:B------:R-:W-:Y:S01]  /*0020*/  ELECT P0, URZ, PT ;  /* 0x00000000003f782f */ /* 0x000fe20003800000 */
[----:B------:R-:W-:Y:S01]  /*0030*/  BSSY B0, `(.L_x_0) ;  /* 0x0000010000007945 */ /* 0x000fe20003800000 */
[----:B--2---:R-:W-:-:S05]  /*0040*/  SHF.R.U32.HI R10, RZ, 0x5, R16 ;  /* 0x00000005ff0a7819 */ /* 0x004fca0000011610 */
[----:B------:R-:W2:Y:S02]  /*0050*/  SHFL.IDX PT, R0, R10, RZ, 0x1f ;  /* 0x00001fff0a007589 */ /* 0x000ea400000e0000 */
[----:B--2---:R-:W-:-:S13]  /*0060*/  ISETP.NE.OR P0, PT, R0, RZ, !P0 ;  /* 0x000000ff0000720c */ /* 0x004fda0004705670 */
[----:B-1----:R-:W-:Y:S05]  /*0070*/  @P0 BRA `(.L_x_1) ;  /* 0x00000000002c0947 */ /* 0x002fea0003800000 */
[----:B------:R-:W-:Y:S02]  /*0080*/  ULDC.64 UR4, c[0x0][0x198] ;  /* 0x0000660000047ab9 */ /* 0x000fe40000000a00 */
[----:B------:R-:W-:Y:S02]  /*0090*/  UIADD3 UR6, UP0, UR4, 0xf0, URZ ;  /* 0x000000f004067890 */ /* 0x000fe4000ff1e03f */
[----:B------:R-:W-:Y:S02]  /*00a0*/  UIADD3 UR8, UP1, UR4, 0x1f0, URZ ;  /* 0x000001f004087890 */ /* 0x000fe4000ff3e03f */
[----:B------:R-:W-:Y:S02]  /*00b0*/  UIADD3 UR4, UP2, UR4, 0x2f0, URZ ;  /* 0x000002f004047890 */ /* 0x000fe4000ff5e03f */
[----:B------:R-:W-:Y:S02]  /*00c0*/  UIADD3.X UR7, URZ, UR5, URZ, UP0, !UPT ;  /* 0x000000053f077290 */ /* 0x000fe400087fe43f */
[----:B------:R-:W-:-:S02]  /*00d0*/  UIADD3.X UR9, URZ, UR5, URZ, UP1, !UPT ;  /* 0x000000053f097290 */ /* 0x000fc40008ffe43f */
[----:B------:R-:W-:-:S05]  /*00e0*/  UIADD3.X UR5, URZ, UR5, URZ, UP2, !UPT ;  /* 0x000000053f057290 */ /* 0x000fca00097fe43f */
[----:B------:R1:W-:Y:S02]  /*00f0*/  UTMACCTL.PF [UR6] ;  /* 0x00000000060079b9 */ /* 0x0003e40008040000 */
[----:B------:R1:W-:Y:S02]  /*0100*/  UTMACCTL.PF [UR8] ;  /* 0x00000000080079b9 */ /* 0x0003e40008040000 */
[----:B------:R1:W-:Y:S02]  /*0110*/  UTMACCTL.PF [UR4] ;  /* 0x00000000040079b9 */ /* 0x0003e40008040000 */
[----:B-1----:R-:W-:Y:S01]  /*0120*/  NOP ;  /* 0x0000000000007918 */ /* 0x002fe20000000000 */
.L_x_1:
[----:B------:R-:W-:Y:S05]  /*0130*/  BSYNC B0 ;  /* 0x0000000000007941 */ /* 0x000fea0003800000 */
.L_x_0:
[----:B------:R-:W1:Y:S02]  /*0140*/  SHFL.IDX PT, R0, R10, RZ, 0x1f ;  /* 0x00001fff0a007589 */ /* 0x000e6400000e0000 */
[----:B-1----:R-:W-:-:S13]  /*0150*/  ISETP.NE.AND P0, PT, R0, RZ, PT ;  /* 0x000000ff0000720c */ /* 0x002fda0003f05270 */
[----:B------:R-:W-:Y:S05]  /*0160*/  @P0 BRA `(.L_x_2) ;  /* 0x0000000000400947 */ /* 0x000fea0003800000 */
[----:B------:R-:W1:Y:S01]  /*0170*/  S2UR UR8, SR_CgaCtaId ;  /* 0x00000000000879c3 */ /* 0x000e620000008800 */
[----:B------:R-:W-:Y:S01]  /*0180*/  UMOV UR4, 0x400 ;  /* 0x0000040000047882 */ /* 0x000fe20000000000 */
[----:B------:R-:W-:Y:S01]  /*0190*/  UMOV UR5, 0x1 ;  /* 0x0000000100057882 */ /* 0x000fe20000000000 */
[----:B------:R-:W-:Y:S01]  /*01a0*/  UMOV UR6, 0x80 ;  /* 0x0000008000067882 */ /* 0x000fe20000000000 */
[----:B------:R-:W-:Y:S01]  /*01b0*/  ELECT P0, URZ, PT ;  /* 0x00000000003f782f */ /* 0x000fe20003800000 */
[----:B------:R-:W-:-:S04]  /*01c0*/  UIADD3 UR6, -UR6, 0x100000, URZ ;  /* 0x0010000006067890 */ /* 0x000fc8000fffe13f */
[----:B------:R-:W-:Y:S02]  /*01d0*/  USHF.L.U32 UR7, UR6, 0xb, URZ ;  /* 0x0000000b06077899 */ /* 0x000fe4000800063f */
[----:B------:R-:W-:Y:S02]  /*01e0*/  USHF.L.U32 UR6, UR6, 0x1, URZ ;  /* 0x0000000106067899 */ /* 0x000fe4000800063f */
[----:B-1----:R-:W-:Y:S02]  /*01f0*/  ULEA UR8, UR8, UR4, 0x18 ;  /* 0x0000000408087291 */ /* 0x002fe4000f8ec03f */
[----:B------:R-:W-:-:S04]  /*0200*/  UIADD3 UR4, -UR5, 0x100000, URZ ;  /* 0x0010000005047890 */ /* 0x000fc8000fffe13f */
[----:B------:R-:W-:Y:S02]  /*0210*/  USHF.L.U32 UR5, UR4, 0xb, URZ ;  /* 0x0000000b04057899 */ /* 0x000fe4000800063f */
[----:B------:R-:W-:Y:S01]  /*0220*/  USHF.L.U32 UR4, UR4, 0x1, URZ ;  /* 0x0000000104047899 */ /* 0x000fe2000800063f */
[----:B------:R-:W1:Y:S11]  /*0230*/  FENCE.VIEW.ASYNC.S ;  /* 0x00000000000073c6 */ /* 0x000e760000000000 */
[----:B-1----:R1:W2:Y:S01]  /*0240*/  SYNCS.EXCH.64 URZ, [UR8+0xa040], UR4 ;  /* 0x00a04004083f75b2 */ /* 0x0022a20008000100 */
[----:B------:R1:W3:Y:S01]  /*0250*/  SYNCS.EXCH.64 URZ, [UR8+0xa048], UR6 ;  /* 0x00a04806083f75b2 */ /* 0x0002e20008000100 */
[----:B------:R-:W-:Y:S01]  /*0260*/  NOP ;  /* 0x0000000000007918 */ /* 0x000fe20000000000 */
.L_x_2:
[----:B------:R-:W4:Y:S01]  /*0270*/  SHFL.IDX PT, R0, R10, RZ, 0x1f ;  /* 0x00001fff0a007589 */ /* 0x000f2200000e0000 */
[----:B------:R-:W-:Y:S01]  /*0280*/  NOP ;  /* 0x0000000000007918 */ /* 0x000fe20000000000 */
[----:B----4-:R-:W-:-:S13]  /*0290*/  ISETP.NE.AND P0, PT, R0, RZ, PT ;  /* 0x000000ff0000720c */ /* 0x010fda0003f05270 */
[----:B------:R-:W-:Y:S05]  /*02a0*/  @P0 BRA `(.L_x_3) ;  /* 0x0000000000580947 */ /* 0x000fea0003800000 */
[----:B-1----:R-:W1:Y:S01]  /*02b0*/  S2UR UR5, SR_CgaCtaId ;  /* 0x00000000000579c3 */ /* 0x002e620000008800 */
[----:B------:R-:W-:Y:S01]  /*02c0*/  UMOV UR4, 0x400 ;  /* 0x0000040000047882 */ /* 0x000fe20000000000 */
[----:B------:R-:W-:Y:S01]  /*02d0*/  UMOV UR6, 0x1 ;  /* 0x0000000100067882 */ /* 0x000fe20000000000 */
[----:B------:R-:W-:Y:S01]  /*02e0*/  UMOV UR7, 0x80 ;  /* 0x0000008000077882 */ /* 0x000fe20000000000 */
[----:B------:R-:W-:Y:S01]  /*02f0*/  ELECT P0, URZ, PT ;  /* 0x00000000003f782f */ /* 0x000fe20003800000 */
[----:B-1----:R-:W-:Y:S02]  /*0300*/  ULEA UR8, UR5, UR4, 0x18 ;  /* 0x0000000405087291 */ /* 0x002fe4000f8ec03f */
[----:B------:R-:W-:-:S04]  /*0310*/  UIADD3 UR4, -UR6, 0x100000, URZ ;  /* 0x0010000006047890 */ /* 0x000fc8000fffe13f */
[----:B------:R-:W-:Y:S02]  /*0320*/  USHF.L.U32 UR5, UR4, 0xb, URZ ;  /* 0x0000000b04057899 */ /* 0x000fe4000800063f */
[----:B------:R-:W-:Y:S02]  /*0330*/  USHF.L.U32 UR4, UR4, 0x1, URZ ;  /* 0x0000000104047899 */ /* 0x000fe4000800063f */
[----:B------:R-:W-:-:S04]  /*0340*/  UIADD3 UR6, -UR7, 0x100000, URZ ;  /* 0x0010000007067890 */ /* 0x000fc8000fffe13f */
[----:B------:R-:W-:Y:S02]  /*0350*/  USHF.L.U32 UR7, UR6, 0xb, URZ ;  /* 0x0000000b06077899 */ /* 0x000fe4000800063f */
[----:B------:R-:W-:Y:S01]  /*0360*/  USHF.L.U32 UR6, UR6, 0x1, URZ ;  /* 0x0000000106067899 */ /* 0x000fe2000800063f */
[----:B------:R-:W1:Y:S03]  /*0370*/  FENCE.VIEW.ASYNC.S ;  /* 0x00000000000073c6 */ /* 0x000e660000000000 */
[----:B-1----:R4:W1:Y:S08]  /*0380*/  SYNCS.EXCH.64 URZ, [UR8+0xa000], UR4 ;  /* 0x00a00004083f75b2 */ /* 0x0028700008000100 */
[----:B------:R4:W1:Y:S01]  /*0390*/  SYNCS.EXCH.64 URZ, [UR8+0xa020], UR6 ;  /* 0x00a02006083f75b2 */ /* 0x0008620008000100 */
[----:B------:R4:W1:Y:S01]  /*03a0*/  SYNCS.EXCH.64 URZ, [UR8+0xa008], UR4 ;  /* 0x00a00804083f75b2 */ /* 0x0008620008000100 */
[----:B------:R4:W1:Y:S01]  /*03b0*/  SYNCS.EXCH.64 URZ, [UR8+0xa028], UR6 ;  /* 0x00a02806083f75b2 */ /* 0x0008620008000100 */
[----:B------:R4:W1:Y:S01]  /*03c0*/  SYNCS.EXCH.64 URZ, [UR8+0xa010], UR4 ;  /* 0x00a01004083f75b2 */ /* 0x0008620008000100 */
[----:B------:R4:W1:Y:S01]  /*03d0*/  SYNCS.EXCH.64 URZ, [UR8+0xa030], UR6 ;  /* 0x00a03006083f75b2 */ /* 0x0008620008000100 */
[----:B------:R4:W1:Y:S01]  /*03e0*/  SYNCS.EXCH.64 URZ, [UR8+0xa018], UR4 ;  /* 0x00a01804083f75b2 */ /* 0x0008620008000100 */
[----:B------:R4:W1:Y:S02]  /*03f0*/  SYNCS.EXCH.64 URZ, [UR8+0xa038], UR6 ;  /* 0x00a03806083f75b2 */ /* 0x0008640008000100 */
[----:B----4-:R-:W-:Y:S01]  /*0400*/  NOP ;  /* 0x0000000000007918 */ /* 0x010fe20000000000 */
.L_x_3:
        /* <DEDUP_REMOVED lines=20> */
[----:B------:R4:W1:Y:S02]  /*0550*/  SYNCS.EXCH.64 URZ, [UR8+0xa068], UR6 ;  /* 0x00a06806083f75b2 */ /* 0x0008640008000100 */
[----:B----4-:R-:W-:Y:S01]  /*0560*/  NOP ;  /* 0x0000000000007918 */ /* 0x010fe20000000000 */
.L_x_4:
[----:B------:R-:W4:Y:S01]  /*0570*/  S2UR UR11, SR_CTAID.X ;  /* 0x00000000000b79c3 */ /* 0x000f220000002500 */
[----:B------:R-:W5:Y:S01]  /*0580*/  SHFL.IDX PT, R10, R10, RZ, 0x1f ;  /* 0x00001fff0a0a7589 */ /* 0x000f6200000e0000 */
[----:B-1----:R-:W-:Y:S01]  /*0590*/  ULDC UR4, c[0x0][0x28c] ;  /* 0x0000a30000047ab9 */ /* 0x002fe20000000800 */
[----:B------:R-:W-:Y:S02]  /*05a0*/  ELECT P0, URZ, PT ;  /* 0x00000000003f782f */ /* 0x000fe40003800000 */
[----:B------:R-:W-:Y:S01]  /*05b0*/  SHF.R.S32.HI R3, RZ, 0x1f, R16 ;  /* 0x0000001fff037819 */ /* 0x000fe20000011410 */
[----:B------:R-:W-:Y:S01]  /*05c0*/  UIADD3 UR4, UR4, 0x3f, URZ ;  /* 0x0000003f04047890 */ /* 0x000fe2000fffe03f */
[----:B------:R-:W-:Y:S01]  /*05d0*/  NOP ;  /* 0x0000000000007918 */ /* 0x000fe20000000000 */
[----:B------:R-:W-:Y:S01]  /*05e0*/  BSSY B0, `(.L_x_5) ;  /* 0x000002e000007945 */ /* 0x000fe20003800000 */
[----:B------:R-:W-:Y:S01]  /*05f0*/  LEA.HI R3, R3, R16, RZ, 0x7 ;  /* 0x0000001003037211 */ /* 0x000fe200078f38ff */
[----:B------:R-:W-:Y:S01]  /*0600*/  USHF.R.S32.HI UR5, URZ, 0x1f, UR4 ;  /* 0x0000001f3f057899 */ /* 0x000fe20008011404 */
[----:B------:R-:W1:Y:S01]  /*0610*/  S2UR UR36, SR_CTAID.Y ;  /* 0x00000000002479c3 */ /* 0x000e620000002600 */
[----:B------:R-:W-:Y:S01]  /*0620*/  IMAD.MOV.U32 R9, RZ, RZ, RZ ;  /* 0x000000ffff097224 */ /* 0x000fe200078e00ff */
[----:B------:R-:W-:Y:S01]  /*0630*/  LOP3.LUT R3, R3, 0xffffff80, RZ, 0xc0, !PT ;  /* 0xffffff8003037812 */ /* 0x000fe200078ec0ff */
[----:B------:R-:W-:-:S04]  /*0640*/  ULEA.HI UR5, UR5, UR4, URZ, 0x6 ;  /* 0x0000000405057291 */ /* 0x000fc8000f8f303f */
[----:B------:R-:W-:Y:S01]  /*0650*/  USHF.R.S32.HI UR5, URZ, 0x6, UR5 ;  /* 0x000000063f057899 */ /* 0x000fe20008011405 */
[----:B------:R-:W1:Y:S01]  /*0660*/  S2UR UR37, SR_CTAID.Z ;  /* 0x00000000002579c3 */ /* 0x000e620000002700 */
[----:B----4-:R-:W-:-:S07]  /*0670*/  USHF.L.U32 UR11, UR11, 0x6, URZ ;  /* 0x000000060b0b7899 */ /* 0x010fce000800063f */
[----:B--23--:R-:W-:Y:S01]  /*0680*/  BAR.SYNC.DEFER_BLOCKING 0x0 ;  /* 0x0000000000007b1d */ /* 0x00cfe20000010000 */
[----:B-----5:R-:W-:Y:S01]  /*0690*/  ISETP.EQ.AND P1, PT, R10, RZ, P0 ;  /* 0x000000ff0a00720c */ /* 0x020fe20000722270 */
[----:B------:R-:W-:-:S04]  /*06a0*/  IMAD.U32 R0, RZ, RZ, UR11 ;  /* 0x0000000bff007e24 */ /* 0x000fc8000f8e00ff */
[----:B------:R-:W-:-:S05]  /*06b0*/  VIADD R0, R0, 0x7f ;  /* 0x0000007f00007836 */ /* 0x000fca0000000000 */
[----:B------:R-:W-:Y:S01]  /*06c0*/  SHF.R.U32.HI R20, RZ, 0x6, R0 ;  /* 0x00000006ff147819 */ /* 0x000fe20000011600 */
[----:B------:R-:W-:-:S03]  /*06d0*/  IMAD.IADD R0, R16, 0x1, -R3 ;  /* 0x0000000110007824 */ /* 0x000fc600078e0a03 */
[----:B------:R-:W-:Y:S01]  /*06e0*/  VIMNMX R2, R20, UR5, PT ;  /* 0x0000000514027c48 */ /* 0x000fe2000bfe0100 */
[----:B-1----:R-:W-:Y:S06]  /*06f0*/  @!P1 BRA `(.L_x_6) ;  /* 0x0000000000709947 */ /* 0x002fec0003800000 */
[----:B------:R-:W1:Y:S01]  /*0700*/  S2R R4, SR_CgaCtaId ;  /* 0x0000000000047919 */ /* 0x000e620000008800 */
[----:B------:R-:W-:Y:S02]  /*0710*/  MOV R3, 0x400 ;  /* 0x0000040000037802 */ /* 0x000fe40000000f00 */
[----:B------:R-:W-:Y:S02]  /*0720*/  MOV R5, 0x1 ;  /* 0x0000000100057802 */ /* 0x000fe40000000f00 */
[----:B------:R-:W-:Y:S02]  /*0730*/  ISETP.NE.AND P3, PT, R0, RZ, PT ;  /* 0x000000ff0000720c */ /* 0x000fe40003f65270 */
[----:B-1----:R-:W-:Y:S02]  /*0740*/  LEA R4, R4, R3, 0x18 ;  /* 0x0000000304047211 */ /* 0x002fe400078ec0ff */
[----:B------:R-:W-:-:S09]  /*0750*/  SHF.L.U32 R3, R5, 0x1f, RZ ;  /* 0x0000001f05037819 */ /* 0x000fd200000006ff */
.L_x_7:
[----:B-1----:R1:W2:Y:S02]  /*0760*/  SYNCS.PHASECHK.TRANS64.TRYWAIT P2, [R4+URZ+0xa048], R3 ;  /* 0x00a04803040075a7 */ /* 0x0022a4000804017f */
[----:B--2---:R-:W-:Y:S05]  /*0770*/  @!P2 NANOSLEEP.SYNCS 0x989680 ;  /* 0x009896800000a95d */ /* 0x004fea0003900000 */
[----:B------:R-:W2:Y:S02]  /*0780*/  @!P2 SYNCS.PHASECHK.TRANS64 P2, [R4+URZ+0xa048], R3 ;  /* 0x00a048030400a5a7 */ /* 0x000ea4000804007f */
[----:B--2---:R-:W-:Y:S05]  /*0790*/  @!P2 BRA `(.L_x_7) ;  /* 0xfffffffc00f0a947 */ /* 0x004fea000383ffff */
[----:B------:R-:W-:Y:S05]  /*07a0*/  @P3 BRA `(.L_x_8) ;  /* 0x0000000000143947 */ /* 0x000fea0003800000 */
[----:B------:R-:W-:Y:S01]  /*07b0*/  LOP3.LUT P2, RZ, R16, 0x1f, RZ, 0xc0, !PT ;  /* 0x0000001f10ff7812 */ /* 0x000fe2000784c0ff */
[----:B-1----:R-:W-:-:S04]  /*07c0*/  IMAD.MOV.U32 R3, RZ, RZ, 0x2000 ;  /* 0x00002000ff037424 */ /* 0x002fc800078e00ff */
[----:B------:R2:W-:Y:S08]  /*07d0*/  SYNCS.ARRIVE.TRANS64 RZ, [R4+URZ+0xa040], R3 ;  /* 0x00a0400304ff79a7 */ /* 0x0005f0000800003f */
[----:B------:R-:W-:Y:S05]  /*07e0*/  @!P2 BRA `(.L_x_8) ;  /* 0x000000000004a947 */ /* 0x000fea0003800000 */
[----:B------:R-:W-:Y:S01]  /*07f0*/  BPT.TRAP 0x1 ;  /* 0x000000040000795c */ /* 0x000fe20000300000 */
.L_x_8:
[----:B------:R-:W-:Y:S01]  /*0800*/  R2UR UR8, R4 ;  /* 0x00000000040872ca */ /* 0x000fe200000e0000 */
[----:B------:R-:W-:Y:S01]  /*0810*/  ULDC.64 UR4, c[0x0][0x198] ;  /* 0x0000660000047ab9 */ /* 0x000fe20000000a00 */
[----:B------:R-:W-:Y:S01]  /*0820*/  UMOV UR6, 0x0 ;  /* 0x0000000000067882 */ /* 0x000fe20000000000 */
[----:B------:R-:W-:Y:S01]  /*0830*/  UIADD3 UR4, UP0, UR4, 0xf0, URZ ;  /* 0x000000f004047890 */ /* 0x000fe2000ff1e03f */
[----:B------:R-:W-:Y:S01]  /*0840*/  UMOV UR7, 0x10000000 ;  /* 0x1000000000077882 */ /* 0x000fe20000000000 */
[----:B------:R-:W-:Y:S02]  /*0850*/  UMOV UR10, URZ ;  /* 0x0000003f000a7c82 */ /* 0x000fe40008000000 */
[----:B------:R-:W-:Y:S01]  /*0860*/  UIADD3.X UR5, URZ, UR5, URZ, UP0, !UPT ;  /* 0x000000053f057290 */ /* 0x000fe200087fe43f */
[----:B------:R-:W-:Y:S01]  /*0870*/  UMOV UR12, UR36 ;  /* 0x00000024000c7c82 */ /* 0x000fe20008000000 */
[----:B------:R-:W-:-:S04]  /*0880*/  UMOV UR13, UR37 ;  /* 0x00000025000d7c82 */ /* 0x000fc80008000000 */
[----:B------:R-:W-:-:S09]  /*0890*/  UIADD3 UR9, UR8, 0xa040, URZ ;  /* 0x0000a04008097890 */ /* 0x000fd2000fffe03f */
[----:B------:R3:W-:Y:S02]  /*08a0*/  UTMALDG.4D [UR8], [UR4], desc[UR6] ;  /* 0x00000608040075b4 */ /* 0x0007e40008019000 */
[----:B---3--:R-:W-:Y:S01]  /*08b0*/  NOP ;  /* 0x0000000000007918 */ /* 0x008fe20000000000 */
.L_x_6:
[----:B------:R-:W-:Y:S05]  /*08c0*/  BSYNC B0 ;  /* 0x0000000000007941 */ /* 0x000fea0003800000 */
.L_x_5:
[----:B------:R-:W-:Y:S01]  /*08d0*/  BSSY B0, `(.L_x_9) ;  /* 0x0000097000007945 */ /* 0x000fe20003800000 */
[----:B------:R-:W-:Y:S01]  /*08e0*/  IMAD.SHL.U32 R8, R2, 0x2, RZ ;  /* 0x0000000202087824 */ /* 0x000fe200078e00ff */
[----:B------:R-:W-:Y:S01]  /*08f0*/  MOV R6, 0x1 ;  /* 0x0000000100067802 */ /* 0x000fe20000000f00 */
[----:B------:R-:W-:Y:S02]  /*0900*/  IMAD.MOV.U32 R7, RZ, RZ, 0x1 ;  /* 0x00000001ff077424 */ /* 0x000fe400078e00ff */
[----:B------:R-:W-:Y:S01]  /*0910*/  IMAD.MOV.U32 R5, RZ, RZ, RZ ;  /* 0x000000ffff057224 */ /* 0x000fe200078e00ff */
[----:B------:R-:W-:Y:S06]  /*0920*/  @!P1 BRA `(.L_x_10) ;  /* 0x0000000800449947 */ /* 0x000fec0003800000 */
[----:B------:R-:W-:Y:S01]  /*0930*/  ISETP.GE.AND P1, PT, R2, 0x1, PT ;  /* 0x000000010200780c */ /* 0x000fe20003f26270 */
[----:B------:R-:W-:Y:S01]  /*0940*/  IMAD.MOV.U32 R9, RZ, RZ, RZ ;  /* 0x000000ffff097224 */ /* 0x000fe200078e00ff */
[----:B------:R-:W-:Y:S01]  /*0950*/  LOP3.LUT R11, R16, 0x1f, RZ, 0xc0, !PT ;  /* 0x0000001f100b7812 */ /* 0x000fe200078ec0ff */
[----:B------:R-:W-:-:S10]  /*0960*/  IMAD.MOV.U32 R5, RZ, RZ, RZ ;  /* 0x000000ffff057224 */ /* 0x000fd400078e00ff */
[----:B------:R-:W-:Y:S05]  /*0970*/  @!P1 BRA `(.L_x_11) ;  /* 0x0000000000f49947 */ /* 0x000fea0003800000 */
[----:B-12---:R-:W1:Y:S01]  /*0980*/  S2R R4, SR_CgaCtaId ;  /* 0x0000000000047919 */ /* 0x006e620000008800 */
[----:B------:R-:W-:Y:S01]  /*0990*/  MOV R3, 0x400 ;  /* 0x0000040000037802 */ /* 0x000fe20000000f00 */
[----:B------:R-:W-:Y:S01]  /*09a0*/  IMAD.MOV.U32 R5, RZ, RZ, 0x1 ;  /* 0x00000001ff057424 */ /* 0x000fe200078e00ff */
[----:B------:R-:W-:Y:S02]  /*09b0*/  MOV R6, 0x1 ;  /* 0x0000000100067802 */ /* 0x000fe40000000f00 */
[----:B------:R-:W-:Y:S02]  /*09c0*/  ISETP.NE.AND P2, PT, R0, RZ, PT ;  /* 0x000000ff0000720c */ /* 0x000fe40003f45270 */
[----:B-1----:R-:W-:Y:S02]  /*09d0*/  LEA R3, R4, R3, 0x18 ;  /* 0x0000000304037211 */ /* 0x002fe400078ec0ff */
[----:B------:R-:W-:-:S09]  /*09e0*/  SHF.L.U32 R4, R6, 0x1f, RZ ;  /* 0x0000001f06047819 */ /* 0x000fd200000006ff */
.L_x_12:
[----:B-1----:R1:W2:Y:S02]  /*09f0*/  SYNCS.PHASECHK.TRANS64.TRYWAIT P1, [R3+URZ+0xa020], R4 ;  /* 0x00a02004030075a7 */ /* 0x0022a4000802017f */
[----:B--2---:R-:W-:Y:S05]  /*0a00*/  @!P1 NANOSLEEP.SYNCS 0x989680 ;  /* 0x009896800000995d */ /* 0x004fea0003900000 */
[----:B------:R-:W2:Y:S02]  /*0a10*/  @!P1 SYNCS.PHASECHK.TRANS64 P1, [R3+URZ+0xa020], R4 ;  /* 0x00a02004030095a7 */ /* 0x000ea4000802007f */
[----:B--2---:R-:W-:Y:S05]  /*0a20*/  @!P1 BRA `(.L_x_12) ;  /* 0xfffffffc00f09947 */ /* 0x004fea000383ffff */
[----:B------:R-:W-:Y:S05]  /*0a30*/  @P2 BRA `(.L_x_13) ;  /* 0x0000000000142947 */ /* 0x000fea0003800000 */
[----:B------:R-:W-:Y:S01]  /*0a40*/  ISETP.NE.AND P1, PT, R11, RZ, PT ;  /* 0x000000ff0b00720c */ /* 0x000fe20003f25270 */
[----:B-1----:R-:W-:-:S04]  /*0a50*/  IMAD.MOV.U32 R4, RZ, RZ, 0x2000 ;  /* 0x00002000ff047424 */ /* 0x002fc800078e00ff */
[----:B------:R2:W-:Y:S08]  /*0a60*/  SYNCS.ARRIVE.TRANS64 RZ, [R3+URZ+0xa000], R4 ;  /* 0x00a0000403ff79a7 */ /* 0x0005f0000800003f */
[----:B------:R-:W-:Y:S05]  /*0a70*/  @!P1 BRA `(.L_x_13) ;  /* 0x0000000000049947 */ /* 0x000fea0003800000 */
[----:B------:R-:W-:Y:S01]  /*0a80*/  BPT.TRAP 0x1 ;  /* 0x000000040000795c */ /* 0x000fe20000300000 */
.L_x_13:
[----:B------:R-:W-:Y:S01]  /*0a90*/  R2UR UR33, R3 ;  /* 0x00000000032172ca */ /* 0x000fe200000e0000 */
[----:B-12---:R-:W1:Y:S01]  /*0aa0*/  S2R R4, SR_CgaCtaId ;  /* 0x0000000000047919 */ /* 0x006e620000008800 */
[----:B------:R-:W-:Y:S01]  /*0ab0*/  ULDC.64 UR4, c[0x0][0x198] ;  /* 0x0000660000047ab9 */ /* 0x000fe20000000a00 */
[----:B------:R-:W-:Y:S01]  /*0ac0*/  UMOV UR6, 0x0 ;  /* 0x0000000000067882 */ /* 0x000fe20000000000 */
[----:B------:R-:W-:Y:S01]  /*0ad0*/  UIADD3 UR4, UP0, UR4, 0x1f0, URZ ;  /* 0x000001f004047890 */ /* 0x000fe2000ff1e03f */
[----:B------:R-:W-:Y:S01]  /*0ae0*/  MOV R3, 0x400 ;  /* 0x0000040000037802 */ /* 0x000fe20000000f00 */
[----:B------:R-:W-:Y:S01]  /*0af0*/  UMOV UR7, 0x10000000 ;  /* 0x1000000000077882 */ /* 0x000fe20000000000 */
[----:B------:R-:W-:Y:S01]  /*0b00*/  UMOV UR34, URZ ;  /* 0x0000003f00227c82 */ /* 0x000fe20008000000 */
[----:B------:R-:W-:Y:S01]  /*0b10*/  UIADD3.X UR5, URZ, UR5, URZ, UP0, !UPT ;  /* 0x000000053f057290 */ /* 0x000fe200087fe43f */
[----:B------:R-:W-:Y:S01]  /*0b20*/  IMAD.MOV.U32 R6, RZ, RZ, 0x1 ;  /* 0x00000001ff067424 */ /* 0x000fe200078e00ff */
[----:B------:R-:W-:Y:S01]  /*0b30*/  UMOV UR35, URZ ;  /* 0x0000003f00237c82 */ /* 0x000fe20008000000 */
[----:B------:R-:W-:-:S02]  /*0b40*/  ISETP.NE.AND P2, PT, R0, RZ, PT ;  /* 0x000000ff0000720c */ /* 0x000fc40003f45270 */
[----:B------:R-:W-:Y:S01]  /*0b50*/  UIADD3 UR32, UR33, 0x2000, URZ ;  /* 0x0000200021207890 */ /* 0x000fe2000fffe03f */
[----:B------:R-:W-:Y:S01]  /*0b60*/  MOV R9, 0x1 ;  /* 0x0000000100097802 */ /* 0x000fe20000000f00 */
[----:B------:R-:W-:Y:S01]  /*0b70*/  UIADD3 UR33, UR33, 0xa000, URZ ;  /* 0x0000a00021217890 */ /* 0x000fe2000fffe03f */
[----:B------:R-:W-:-:S08]  /*0b80*/  SHF.L.U32 R6, R6, 0x1f, RZ ;  /* 0x0000001f06067819 */ /* 0x000fd000000006ff */
[----:B------:R2:W-:Y:S01]  /*0b90*/  UTMALDG.4D [UR32], [UR4], desc[UR6] ;  /* 0x00000620040075b4 */ /* 0x0005e20008019000 */
[----:B-1----:R-:W-:-:S05]  /*0ba0*/  LEA R4, R4, R3, 0x18 ;  /* 0x0000000304047211 */ /* 0x002fca00078ec0ff */
[----:B--2---:R-:W-:-:S07]  /*0bb0*/  IMAD R3, R5, 0x8, R4 ;  /* 0x0000000805037824 */ /* 0x004fce00078e0204 */
.L_x_14:
        /* <DEDUP_REMOVED lines=10> */
.L_x_15:
[----:B------:R-:W-:Y:S01]  /*0c60*/  IMAD R4, R5, 0x2000, R4 ;  /* 0x0000200005047824 */ /* 0x000fe200078e0204 */
[----:B------:R-:W-:Y:S01]  /*0c70*/  R2UR UR33, R3 ;  /* 0x00000000032172ca */ /* 0x000fe200000e0000 */
[----:B------:R-:W-:Y:S01]  /*0c80*/  ULDC.64 UR4, c[0x0][0x198] ;  /* 0x0000660000047ab9 */ /* 0x000fe20000000a00 */
[----:B------:R-:W-:Y:S01]  /*0c90*/  UMOV UR6, 0x0 ;  /* 0x0000000000067882 */ /* 0x000fe20000000000 */
[----:B------:R-:W-:Y:S01]  /*0ca0*/  UIADD3 UR4, UP0, UR4, 0x2f0, URZ ;  /* 0x000002f004047890 */ /* 0x000fe2000ff1e03f */
[----:B------:R-:W-:Y:S01]  /*0cb0*/  R2UR UR32, R4 ;  /* 0x00000000042072ca */ /* 0x000fe200000e0000 */
[----:B------:R-:W-:Y:S01]  /*0cc0*/  UMOV UR7, 0x10000000 ;  /* 0x1000000000077882 */ /* 0x000fe20000000000 */
[----:B------:R-:W-:Y:S01]  /*0cd0*/  UMOV UR34, URZ ;  /* 0x0000003f00227c82 */ /* 0x000fe20008000000 */
[----:B------:R-:W-:Y:S01]  /*0ce0*/  UIADD3.X UR5, URZ, UR5, URZ, UP0, !UPT ;  /* 0x000000053f057290 */ /* 0x000fe200087fe43f */
[----:B------:R-:W-:Y:S01]  /*0cf0*/  IADD3 R5, R5, 0x1, RZ ;  /* 0x0000000105057810 */ /* 0x000fe20007ffe0ff */
[----:B------:R-:W-:-:S04]  /*0d00*/  UMOV UR35, URZ ;  /* 0x0000003f00237c82 */ /* 0x000fc80008000000 */
[----:B------:R-:W-:-:S04]  /*0d10*/  UIADD3 UR33, UR33, 0xa000, URZ ;  /* 0x0000a00021217890 */ /* 0x000fc8000fffe03f */
[----:B------:R-:W-:-:S09]  /*0d20*/  UIADD3 UR32, UR32, 0x2000, URZ ;  /* 0x0000200020207890 */ /* 0x000fd2000fffe03f */
[----:B------:R3:W-:Y:S02]  /*0d30*/  UTMALDG.4D [UR32], [UR4], desc[UR6] ;  /* 0x00000620040075b4 */ /* 0x0007e40008019000 */
[----:B---3--:R-:W-:Y:S01]  /*0d40*/  NOP ;  /* 0x0000000000007918 */ /* 0x008fe20000000000 */
.L_x_11:
[----:B------:R-:W-:Y:S01]  /*0d50*/  ISETP.GE.AND P1, PT, R2, 0x2, PT ;  /* 0x000000020200780c */ /* 0x000fe20003f26270 */
[----:B-12---:R-:W-:-:S12]  /*0d60*/  IMAD.MOV.U32 R6, RZ, RZ, 0x1 ;  /* 0x00000001ff067424 */ /* 0x006fd800078e00ff */
[----:B------:R-:W-:Y:S05]  /*0d70*/  @!P1 BRA `(.L_x_16) ;  /* 0x0000000400249947 */ /* 0x000fea0003800000 */
[----:B------:R-:W1:Y:S01]  /*0d80*/  S2R R4, SR_CgaCtaId ;  /* 0x0000000000047919 */ /* 0x000e620000008800 */
[----:B------:R-:W-:Y:S01]  /*0d90*/  MOV R3, 0x400 ;  /* 0x0000040000037802 */ /* 0x000fe20000000f00 */
[----:B------:R-:W-:Y:S01]  /*0da0*/  IMAD.MOV.U32 R6, RZ, RZ, 0x1 ;  /* 0x00000001ff067424 */ /* 0x000fe200078e00ff */
[----:B------:R-:W-:-:S04]  /*0db0*/  ISETP.NE.AND P2, PT, R0, RZ, PT ;  /* 0x000000ff0000720c */ /* 0x000fc80003f45270 */
[----:B------:R-:W-:Y:S02]  /*0dc0*/  SHF.L.U32 R6, R6, 0x1f, RZ ;  /* 0x0000001f06067819 */ /* 0x000fe400000006ff */
[----:B-1----:R-:W-:-:S05]  /*0dd0*/  LEA R4, R4, R3, 0x18 ;  /* 0x0000000304047211 */ /* 0x002fca00078ec0ff */
[----:B------:R-:W-:-:S07]  /*0de0*/  IMAD R3, R5, 0x8, R4 ;  /* 0x0000000805037824 */ /* 0x000fce00078e0204 */
.L_x_17:
[----:B-1----:R1:W2:Y:S02]  /*0df0*/  SYNCS.PHASECHK.TRANS64.TRYWAIT P1, [R3+URZ+0xa020], R6 ;  /* 0x00a02006030075a7 */ /* 0x0022a4000802017f */
[----:B--2---:R-:W-:Y:S05]  /*0e00*/  @!P1 NANOSLEEP.SYNCS 0x989680 ;  /* 0x009896800000995d */ /* 0x004fea0003900000 */
[----:B------:R-:W2:Y:S02]  /*0e10*/  @!P1 SYNCS.PHASECHK.TRANS64 P1, [R3+URZ+0xa020], R6 ;  /* 0x00a02006030095a7 */ /* 0x000ea4000802007f */
[----:B--2---:R-:W-:Y:S05]  /*0e20*/  @!P1 BRA `(.L_x_17) ;  /* 0xfffffffc00f09947 */ /* 0x004fea000383ffff */
[----:B------:R-:W-:Y:S05]  /*0e30*/  @P2 BRA `(.L_x_18) ;  /* 0x0000000000142947 */ /* 0x000fea0003800000 */
[----:B------:R-:W-:Y:S02]  /*0e40*/  ISETP.NE.AND P1, PT, R11, RZ, PT ;  /* 0x000000ff0b00720c */ /* 0x000fe40003f25270 */
[----:B-1----:R-:W-:-:S04]  /*0e50*/  MOV R6, 0x2000 ;  /* 0x0000200000067802 */ /* 0x002fc80000000f00 */
[----:B------:R2:W-:Y:S07]  /*0e60*/  SYNCS.ARRIVE.TRANS64 RZ, [R3+URZ+0xa000], R6 ;  /* 0x00a0000603ff79a7 */ /* 0x0005ee000800003f */
[----:B------:R-:W-:Y:S05]  /*0e70*/  @!P1 BRA `(.L_x_18) ;  /* 0x0000000000049947 */ /* 0x000fea0003800000 */
[----:B------:R-:W-:Y:S01]  /*0e80*/  BPT.TRAP 0x1 ;  /* 0x000000040000795c */ /* 0x000fe20000300000 */
.L_x_18:
[----:B------:R-:W-:Y:S01]  /*0e90*/  IMAD R4, R5, 0x2000, R4 ;  /* 0x0000200005047824 */ /* 0x000fe200078e0204 */
[----:B------:R-:W-:Y:S01]  /*0ea0*/  R2UR UR33, R3 ;  /* 0x00000000032172ca */ /* 0x000fe200000e0000 */
[----:B------:R-:W-:Y:S01]  /*0eb0*/  ULDC.64 UR4, c[0x0][0x198] ;  /* 0x0000660000047ab9 */ /* 0x000fe20000000a00 */
[----:B------:R-:W-:Y:S01]  /*0ec0*/  R2UR UR35, R9 ;  /* 0x00000000092372ca */ /* 0x000fe200000e0000 */
[----:B------:R-:W-:Y:S01]  /*0ed0*/  UIADD3 UR4, UP0, UR4, 0x1f0, URZ ;  /* 0x000001f004047890 */ /* 0x000fe2000ff1e03f */
[----:B------:R-:W-:Y:S01]  /*0ee0*/  R2UR UR32, R4 ;  /* 0x00000000042072ca */ /* 0x000fe200000e0000 */
[----:B------:R-:W-:Y:S01]  /*0ef0*/  UMOV UR6, 0x0 ;  /* 0x0000000000067882 */ /* 0x000fe20000000000 */
[----:B------:R-:W3:Y:S01]  /*0f00*/  S2R R4, SR_CgaCtaId ;  /* 0x0000000000047919 */ /* 0x000ee20000008800 */
[----:B------:R-:W-:Y:S01]  /*0f10*/  UIADD3.X UR5, URZ, UR5, URZ, UP0, !UPT ;  /* 0x000000053f057290 */ /* 0x000fe200087fe43f */
[----:B------:R-:W-:Y:S01]  /*0f20*/  VIADD R5, R5, 0x1 ;  /* 0x0000000105057836 */ /* 0x000fe20000000000 */
[----:B------:R-:W-:Y:S01]  /*0f30*/  UMOV UR7, 0x10000000 ;  /* 0x1000000000077882 */ /* 0x000fe20000000000 */
[----:B------:R-:W-:Y:S01]  /*0f40*/  UMOV UR34, URZ ;  /* 0x0000003f00227c82 */ /* 0x000fe20008000000 */
[----:B-12---:R-:W-:-:S02]  /*0f50*/  MOV R3, 0x400 ;  /* 0x0000040000037802 */ /* 0x006fc40000000f00 */
[----:B------:R-:W-:Y:S01]  /*0f60*/  UIADD3 UR33, UR33, 0xa000, URZ ;  /* 0x0000a00021217890 */ /* 0x000fe2000fffe03f */
[C---:B------:R-:W-:Y:S01]  /*0f70*/  ISETP.NE.AND P2, PT, R5.reuse, 0x4, PT ;  /* 0x000000040500780c */ /* 0x040fe20003f45270 */
[----:B------:R-:W-:Y:S01]  /*0f80*/  USHF.L.U32 UR35, UR35, 0x6, URZ ;  /* 0x0000000623237899 */ /* 0x000fe2000800063f */
[C---:B------:R-:W-:Y:S01]  /*0f90*/  ISETP.NE.AND P1, PT, R5.reuse, 0x4, PT ;  /* 0x000000040500780c */ /* 0x040fe20003f25270 */
[----:B------:R-:W-:Y:S01]  /*0fa0*/  UIADD3 UR32, UR32, 0x2000, URZ ;  /* 0x0000200020207890 */ /* 0x000fe2000fffe03f */
[----:B------:R-:W-:Y:S02]  /*0fb0*/  SEL R5, R5, RZ, P2 ;  /* 0x000000ff05057207 */ /* 0x000fe40001000000 */
[----:B------:R-:W-:Y:S02]  /*0fc0*/  SEL R6, RZ, 0x1, !P1 ;  /* 0x00000001ff067807 */ /* 0x000fe40004800000 */
[----:B------:R-:W-:-:S04]  /*0fd0*/  ISETP.NE.AND P3, PT, R0, RZ, PT ;  /* 0x000000ff0000720c */ /* 0x000fc80003f65270 */
[----:B------:R1:W-:Y:S01]  /*0fe0*/  UTMALDG.4D [UR32], [UR4], desc[UR6] ;  /* 0x00000620040075b4 */ /* 0x0003e20008019000 */
[----:B---3--:R-:W-:Y:S02]  /*0ff0*/  LEA R4, R4, R3, 0x18 ;  /* 0x0000000304047211 */ /* 0x008fe400078ec0ff */
[----:B------:R-:W-:-:S03]  /*1000*/  SHF.L.U32 R3, R6, 0x1f, RZ ;  /* 0x0000001f06037819 */ /* 0x000fc600000006ff */
[----:B-1----:R-:W-:-:S07]  /*1010*/  IMAD R8, R5, 0x8, R4 ;  /* 0x0000000805087824 */ /* 0x002fce00078e0204 */
.L_x_19:
        /* <DEDUP_REMOVED lines=10> */
.L_x_20:
[----:B------:R-:W-:Y:S01]  /*10c0*/  IMAD R4, R5, 0x2000, R4 ;  /* 0x0000200005047824 */ /* 0x000fe200078e0204 */
[----:B------:R-:W-:Y:S01]  /*10d0*/  R2UR UR35, R9 ;  /* 0x00000000092372ca */ /* 0x000fe200000e0000 */
[----:B------:R-:W-:Y:S01]  /*10e0*/  ULDC.64 UR4, c[0x0][0x198] ;  /* 0x0000660000047ab9 */ /* 0x000fe20000000a00 */
[----:B------:R-:W-:Y:S01]  /*10f0*/  R2UR UR33, R8 ;  /* 0x00000000082172ca */ /* 0x000fe200000e0000 */
[----:B------:R-:W-:Y:S01]  /*1100*/  UIADD3 UR4, UP0, UR4, 0x2f0, URZ ;  /* 0x000002f004047890 */ /* 0x000fe2000ff1e03f */
[----:B------:R-:W-:Y:S01]  /*1110*/  R2UR UR32, R4 ;  /* 0x00000000042072ca */ /* 0x000fe200000e0000 */
[----:B------:R-:W-:Y:S01]  /*1120*/  UMOV UR6, 0x0 ;  /* 0x0000000000067882 */ /* 0x000fe20000000000 */
[----:B------:R-:W-:Y:S01]  /*1130*/  UMOV UR7, 0x10000000 ;  /* 0x1000000000077882 */ /* 0x000fe20000000000 */
[----:B------:R-:W-:Y:S01]  /*1140*/  UIADD3.X UR5, URZ, UR5, URZ, UP0, !UPT ;  /* 0x000000053f057290 */ /* 0x000fe200087fe43f */
[----:B------:R-:W-:Y:S01]  /*1150*/  VIADD R5, R5, 0x1 ;  /* 0x0000000105057836 */ /* 0x000fe20000000000 */
[----:B------:R-:W-:Y:S01]  /*1160*/  UMOV UR34, URZ ;  /* 0x0000003f00227c82 */ /* 0x000fe20008000000 */
[----:B------:R-:W-:-:S03]  /*1170*/  VIADD R9, R9, 0x1 ;  /* 0x0000000109097836 */ /* 0x000fc60000000000 */
[----:B------:R-:W-:Y:S01]  /*1180*/  USHF.L.U32 UR35, UR35, 0x6, URZ ;  /* 0x0000000623237899 */ /* 0x000fe2000800063f */
[C---:B------:R-:W-:Y:S01]  /*1190*/  ISETP.NE.AND P1, PT, R5.reuse, 0x4, PT ;  /* 0x000000040500780c */ /* 0x040fe20003f25270 */
[----:B------:R-:W-:Y:S02]  /*11a0*/  UIADD3 UR33, UR33, 0xa000, URZ ;  /* 0x0000a00021217890 */ /* 0x000fe4000fffe03f */
[----:B------:R-:W-:Y:S01]  /*11b0*/  UIADD3 UR32, UR32, 0x2000, URZ ;  /* 0x0000200020207890 */ /* 0x000fe2000fffe03f */
[----:B-12---:R-:W-:Y:S02]  /*11c0*/  SEL R3, RZ, 0x1, P1 ;  /* 0x00000001ff037807 */ /* 0x006fe40000800000 */
[----:B------:R-:W-:Y:S02]  /*11d0*/  SEL R5, R5, RZ, P1 ;  /* 0x000000ff05057207 */ /* 0x000fe40000800000 */
[----:B------:R-:W-:-:S04]  /*11e0*/  LOP3.LUT R6, R6, R3, RZ, 0x3c, !PT ;  /* 0x0000000306067212 */ /* 0x000fc800078e3cff */
[----:B------:R1:W-:Y:S02]  /*11f0*/  UTMALDG.4D [UR32], [UR4], desc[UR6] ;  /* 0x00000620040075b4 */ /* 0x0003e40008019000 */
[----:B-1----:R-:W-:Y:S01]  /*1200*/  NOP ;  /* 0x0000000000007918 */ /* 0x002fe20000000000 */
.L_x_16:
[----:B------:R-:W-:-:S04]  /*1210*/  SHF.L.U32 R8, R2, 0x1, RZ ;  /* 0x0000000102087819 */ /* 0x000fc800000006ff */
[----:B------:R-:W-:-:S04]  /*1220*/  LOP3.LUT R8, R8, 0xfffffffe, RZ, 0x3c, !PT ;  /* 0xfffffffe08087812 */ /* 0x000fc800078e3cff */
[----:B------:R-:W-:-:S07]  /*1230*/  IADD3 R8, -R8, -0x6, RZ ;  /* 0xfffffffa08087810 */ /* 0x000fce0007ffe1ff */
.L_x_10:
[----:B------:R-:W-:Y:S05]  /*1240*/  BSYNC B0 ;  /* 0x0000000000007941 */ /* 0x000fea0003800000 */
.L_x_9:
[----:B------:R-:W3:Y:S01]  /*1250*/  S2R R11, SR_CgaCtaId ;  /* 0x00000000000b7919 */ /* 0x000ee20000008800 */
[----:B------:R-:W-:Y:S01]  /*1260*/  MOV R2, 0x400 ;  /* 0x0000040000027802 */ /* 0x000fe20000000f00 */
[----:B-12---:R-:W-:Y:S01]  /*1270*/  IMAD.MOV.U32 R4, RZ, RZ, RZ ;  /* 0x000000ffff047224 */ /* 0x006fe200078e00ff */
[----:B------:R-:W-:Y:S02]  /*1280*/  SHF.L.U32 R3, RZ, 0x1f, RZ ;  /* 0x0000001fff037819 */ /* 0x000fe400000006ff */
[----:B---3--:R-:W-:-:S07]  /*1290*/  LEA R2, R11, R2, 0x18 ;  /* 0x000000020b027211 */ /* 0x008fce00078ec0ff */
.L_x_21:
[----:B-1----:R1:W2:Y:S02]  /*12a0*/  SYNCS.PHASECHK.TRANS64.TRYWAIT P1, [R2+URZ+0xa040], R3 ;  /* 0x00a04003020075a7 */ /* 0x0022a4000802017f */
[----:B--2---:R-:W-:Y:S05]  /*12b0*/  @!P1 NANOSLEEP.SYNCS 0x989680 ;  /* 0x009896800000995d */ /* 0x004fea0003900000 */
[----:B------:R-:W2:Y:S02]  /*12c0*/  @!P1 SYNCS.PHASECHK.TRANS64 P1, [R2+URZ+0xa040], R3 ;  /* 0x00a04003020095a7 */ /* 0x000ea4000802007f */
[----:B--2---:R-:W-:Y:S05]  /*12d0*/  @!P1 BRA `(.L_x_21) ;  /* 0xfffffffc00f09947 */ /* 0x004fea000383ffff */
[----:B------:R-:W2:Y:S01]  /*12e0*/  LDC R11, c[0x0][0x28c] ;  /* 0x0000a300ff0b7b82 */ /* 0x000ea20000000800 */
[----:B-1----:R-:W-:Y:S02]  /*12f0*/  SHF.R.S32.HI R3, RZ, 0x1f, R0 ;  /* 0x0000001fff037819 */ /* 0x002fe40000011400 */
[----:B------:R-:W-:Y:S01]  /*1300*/  SHF.L.U32 R17, RZ, 0x1f, RZ ;  /* 0x0000001fff117819 */ /* 0x000fe200000006ff */
[----:B--2---:R-:W-:Y:S01]  /*1310*/  VIADD R12, R11, 0x3f ;  /* 0x0000003f0b0c7836 */ /* 0x004fe20000000000 */
[----:B------:R-:W-:-:S04]  /*1320*/  LEA.HI R11, R3, R0, RZ, 0x5 ;  /* 0x00000000030b7211 */ /* 0x000fc800078f28ff */
[----:B------:R-:W-:Y:S02]  /*1330*/  SHF.R.S32.HI R13, RZ, 0x1f, R12 ;  /* 0x0000001fff0d7819 */ /* 0x000fe4000001140c */
[----:B------:R-:W-:Y:S02]  /*1340*/  SHF.R.S32.HI R11, RZ, 0x5, R11 ;  /* 0x00000005ff0b7819 */ /* 0x000fe4000001140b */
[----:B------:R-:W-:Y:S02]  /*1350*/  LEA.HI R13, R13, R12, RZ, 0x6 ;  /* 0x0000000c0d0d7211 */ /* 0x000fe400078f30ff */
[----:B------:R-:W-:Y:S02]  /*1360*/  LEA R11, R11, UR11, 0x4 ;  /* 0x0000000b0b0b7c11 */ /* 0x000fe4000f8e20ff */
[----:B------:R-:W-:-:S07]  /*1370*/  SHF.R.S32.HI R15, RZ, 0x6, R13 ;  /* 0x00000006ff0f7819 */ /* 0x000fce000001140d */
.L_x_22:
[----:B-1----:R1:W2:Y:S02]  /*1380*/  SYNCS.PHASECHK.TRANS64.TRYWAIT P1, [R2+URZ+0xa000], R17 ;  /* 0x00a00011020075a7 */ /* 0x0022a4000802017f */
[----:B--2---:R-:W-:Y:S05]  /*1390*/  @!P1 NANOSLEEP.SYNCS 0x989680 ;  /* 0x009896800000995d */ /* 0x004fea0003900000 */
[----:B------:R-:W2:Y:S02]  /*13a0*/  @!P1 SYNCS.PHASECHK.TRANS64 P1, [R2+URZ+0xa000], R17 ;  /* 0x00a00011020095a7 */ /* 0x000ea4000802007f */
[----:B--2---:R-:W-:Y:S05]  /*13b0*/  @!P1 BRA `(.L_x_22) ;  /* 0xfffffffc00f09947 */ /* 0x004fea000383ffff */
[----:B------:R-:W-:Y:S01]  /*13c0*/  LEA.HI R3, R3, R0, RZ, 0x2 ;  /* 0x0000000003037211 */ /* 0x000fe200078f10ff */
[----:B------:R-:W-:Y:S05]  /*13d0*/  WARPSYNC.ALL ;  /* 0x0000000000007948 */ /* 0x000fea0003800000 */
[--C-:B------:R-:W-:Y:S02]  /*13e0*/  SHF.R.S32.HI R14, RZ, 0x2, R3.reuse ;  /* 0x00000002ff0e7819 */ /* 0x100fe40000011403 */
[----:B------:R-:W-:Y:S02]  /*13f0*/  SHF.R.S32.HI R13, RZ, 0x1f, R3 ;  /* 0x0000001fff0d7819 */ /* 0x000fe40000011403 */
[----:B------:R-:W-:-:S02]  /*1400*/  LOP3.LUT R3, R3, 0x7ffffffc, RZ, 0xc0, !PT ;  /* 0x7ffffffc03037812 */ /* 0x000fc400078ec0ff */
[----:B------:R-:W-:Y:S02]  /*1410*/  LEA.HI R13, R13, R14, RZ, 0x3 ;  /* 0x0000000e0d0d7211 */ /* 0x000fe400078f18ff */
[----:B------:R-:W-:Y:S01]  /*1420*/  VIMNMX R20, R15, R20, PT ;  /* 0x000000140f147248 */ /* 0x000fe20003fe0100 */
[----:B------:R-:W-:Y:S01]  /*1430*/  IMAD.IADD R12, R0, 0x1, -R3 ;  /* 0x00000001000c7824 */ /* 0x000fe200078e0a03 */
[----:B------:R-:W-:-:S04]  /*1440*/  LOP3.LUT R3, R13, 0xfffffff8, RZ, 0xc0, !PT ;  /* 0xfffffff80d037812 */ /* 0x000fc800078ec0ff */
[----:B------:R-:W-:Y:S02]  /*1450*/  SHF.L.U32 R12, R12, 0x1, RZ ;  /* 0x000000010c0c7819 */ /* 0x000fe400000006ff */
[----:B------:R-:W-:Y:S02]  /*1460*/  IADD3 R3, R11, R14, -R3 ;  /* 0x0000000e0b037210 */ /* 0x000fe40007ffe803 */
[C---:B------:R-:W-:Y:S01]  /*1470*/  R2UR UR14, R2.reuse ;  /* 0x00000000020e72ca */ /* 0x040fe200000e0000 */
[----:B------:R-:W-:Y:S01]  /*1480*/  WARPGROUP.ARRIVE ;  /* 0x00000000000079c5 */ /* 0x000fe20000000000 */
[----:B------:R-:W-:Y:S01]  /*1490*/  R2UR UR4, R2 ;  /* 0x00000000020472ca */ /* 0x000fe200000e0000 */
[----:B------:R-:W-:Y:S01]  /*14a0*/  UMOV UR25, 0x40000040 ;  /* 0x4000004000197882 */ /* 0x000fe20000000000 */
[----:B------:R-:W-:Y:S01]  /*14b0*/  UMOV UR27, 0x40000040 ;  /* 0x40000040001b7882 */ /* 0x000fe20000000000 */
[----:B------:R-:W-:Y:S01]  /*14c0*/  UMOV UR5, 0x40000040 ;  /* 0x4000004000057882 */ /* 0x000fe20000000000 */
[----:B------:R-:W-:Y:S01]  /*14d0*/  UMOV UR7, 0x40000040 ;  /* 0x4000004000077882 */ /* 0x000fe20000000000 */
[----:B------:R-:W-:Y:S01]  /*14e0*/  UMOV UR17, 0x40000040 ;  /* 0x4000004000117882 */ /* 0x000fe20000000000 */
[----:B------:R-:W-:Y:S01]  /*14f0*/  UMOV UR19, 0x40000040 ;  /* 0x4000004000137882 */ /* 0x000fe20000000000 */
[----:B------:R-:W-:Y:S01]  /*1500*/  UMOV UR21, 0x40000040 ;  /* 0x4000004000157882 */ /* 0x000fe20000000000 */
[----:B------:R-:W-:Y:S01]  /*1510*/  UMOV UR23, 0x40000040 ;  /* 0x4000004000177882 */ /* 0x000fe20000000000 */
[C---:B------:R-:W-:Y:S01]  /*1520*/  VIADD R18, R12.reuse, 0x9 ;  /* 0x000000090c127836 */ /* 0x040fe20000000000 */
[C---:B------:R-:W-:Y:S01]  /*1530*/  ISETP.GE.AND P3, PT, R3.reuse, R12, PT ;  /* 0x0000000c0300720c */ /* 0x040fe20003f66270 */
[----:B------:R-:W-:Y:S01]  /*1540*/  UIADD3 UR14, UR14, 0x2000, URZ ;  /* 0x000020000e0e7890 */ /* 0x000fe2000fffe03f */
[C---:B------:R-:W-:Y:S01]  /*1550*/  VIADD R14, R12.reuse, 0x8 ;  /* 0x000000080c0e7836 */ /* 0x040fe20000000000 */
[----:B------:R-:W-:Y:S01]  /*1560*/  USHF.R.U32.HI UR4, URZ, 0x4, UR4 ;  /* 0x000000043f047899 */ /* 0x000fe20008011604 */
[C---:B------:R-:W-:Y:S01]  /*1570*/  ISETP.GE.AND P5, PT, R3.reuse, R18, PT ;  /* 0x000000120300720c */ /* 0x040fe20003fa6270 */
[----:B------:R-:W-:Y:S01]  /*1580*/  USHF.R.U32.HI UR14, URZ, 0x4, UR14 ;  /* 0x000000043f0e7899 */ /* 0x000fe2000801160e */
[C---:B------:R-:W-:Y:S01]  /*1590*/  ISETP.GT.AND P1, PT, R3.reuse, R12, PT ;  /* 0x0000000c0300720c */ /* 0x040fe20003f24270 */
[----:B------:R-:W-:Y:S01]  /*15a0*/  ULOP3.LUT UR4, UR4, 0x3fff, URZ, 0xc0, !UPT ;  /* 0x00003fff04047892 */ /* 0x000fe2000f8ec03f */
[C---:B------:R-:W-:Y:S01]  /*15b0*/  ISETP.GE.AND P6, PT, R3.reuse, R14, PT ;  /* 0x0000000e0300720c */ /* 0x040fe20003fc6270 */
[----:B------:R-:W-:Y:S01]  /*15c0*/  ULOP3.LUT UR14, UR14, 0x3fff, URZ, 0xc0, !UPT ;  /* 0x00003fff0e0e7892 */ /* 0x000fe2000f8ec03f */
[C---:B------:R-:W-:Y:S01]  /*15d0*/  VIADD R18, R12.reuse, 0x19 ;  /* 0x000000190c127836 */ /* 0x040fe20000000000 */
[----:B------:R-:W-:Y:S01]  /*15e0*/  ULOP3.LUT UR8, UR4, 0x10000, URZ, 0xfc, !UPT ;  /* 0x0001000004087892 */ /* 0x000fe2000f8efc3f */
[C---:B------:R-:W-:Y:S01]  /*15f0*/  VIADD R14, R12.reuse, 0x18 ;  /* 0x000000180c0e7836 */ /* 0x040fe20000000000 */
[----:B------:R-:W-:Y:S01]  /*1600*/  ULOP3.LUT UR28, UR14, 0x10000, URZ, 0xfc, !UPT ;  /* 0x000100000e1c7892 */ /* 0x000fe2000f8efc3f */
[C---:B------:R-:W-:Y:S01]  /*1610*/  VIADD R22, R12.reuse, 0x10 ;  /* 0x000000100c167836 */ /* 0x040fe20000000000 */
[----:B------:R-:W-:Y:S01]  /*1620*/  UIADD3 UR4, UR8, 0x2, URZ ;  /* 0x0000000208047890 */ /* 0x000fe2000fffe03f */
[----:B------:R-:W-:Y:S01]  /*1630*/  IADD3 R56, R12, 0x11, RZ ;  /* 0x000000110c387810 */ /* 0x000fe20007ffe0ff */
[----:B------:R-:W-:Y:S01]  /*1640*/  UIADD3 UR6, UR28, 0x2, URZ ;  /* 0x000000021c067890 */ /* 0x000fe2000fffe03f */
[----:B------:R-:W-:Y:S01]  /*1650*/  P2R R23, PR, RZ, 0x1 ;  /* 0x00000001ff177803 */ /* 0x000fe20000000000 */
[----:B------:R-:W-:Y:S01]  /*1660*/  UMOV UR24, UR8 ;  /* 0x0000000800187c82 */ /* 0x000fe20008000000 */
[----:B------:R-:W-:Y:S01]  /*1670*/  UMOV UR26, UR28 ;  /* 0x0000001c001a7c82 */ /* 0x000fe20008000000 */
[----:B------:R-:W-:Y:S01]  /*1680*/  UIADD3 UR16, UR8, 0x4, URZ ;  /* 0x0000000408107890 */ /* 0x000fe2000fffe03f */
[----:B------:R-:W-:Y:S01]  /*1690*/  HGMMA.64x64x16.F32.BF16 R24, gdesc[UR24], RZ, !UPT, gsb0 ;  /* 0x00e00000181879f0 */ /* 0x000fe2000c0018ff */
[----:B------:R-:W-:Y:S01]  /*16a0*/  UIADD3 UR18, UR28, 0x4, URZ ;  /* 0x000000041c127890 */ /* 0x000fe2000fffe03f */
[C---:B------:R-:W-:Y:S01]  /*16b0*/  ISETP.GE.AND P2, PT, R3.reuse, R22, PT ;  /* 0x000000160300720c */ /* 0x040fe20003f46270 */
[----:B------:R-:W-:Y:S01]  /*16c0*/  UIADD3 UR20, UR8, 0x6, URZ ;  /* 0x0000000608147890 */ /* 0x000fe2000fffe03f */
[----:B------:R-:W-:Y:S01]  /*16d0*/  ISETP.GE.AND P4, PT, R3, R56, PT ;  /* 0x000000380300720c */ /* 0x000fe20003f86270 */
[----:B------:R-:W-:Y:S01]  /*16e0*/  UIADD3 UR22, UR28, 0x6, URZ ;  /* 0x000000061c167890 */ /* 0x000fe2000fffe03f */
[----:B------:R-:W-:-:S02]  /*16f0*/  WARPGROUP.DEPBAR.LE gsb0, 0x0 ;  /* 0x00008000000079c5 */ /* 0x000fc40000010000 */
[----:B------:R-:W-:-:S06]  /*1700*/  WARPGROUP.ARRIVE ;  /* 0x00000000000079c5 */ /* 0x000fcc0000000000 */
[----:B------:R-:W-:Y:S01]  /*1710*/  HGMMA.64x64x16.F32.BF16 R24, gdesc[UR4], R24, gsb0 ;  /* 0x00e00000041879f0 */ /* 0x000fe20008001818 */
[----:B------:R-:W-:Y:S02]  /*1720*/  ULDC UR6, c[0x0][0x604] ;  /* 0x0001810000067ab9 */ /* 0x000fe40000000800 */
[----:B------:R-:W-:Y:S02]  /*1730*/  WARPGROUP.DEPBAR.LE gsb0, 0x0 ;  /* 0x00008000000079c5 */ /* 0x000fe40000010000 */
[----:B------:R-:W-:-:S06]  /*1740*/  WARPGROUP.ARRIVE ;  /* 0x00000000000079c5 */ /* 0x000fcc0000000000 */
[----:B------:R-:W-:Y:S03]  /*1750*/  HGMMA.64x64x16.F32.BF16 R24, gdesc[UR16], R24, gsb0 ;  /* 0x00e00000101879f0 */ /* 0x000fe60008001818 */
[----:B------:R-:W-:Y:S02]  /*1760*/  WARPGROUP.DEPBAR.LE gsb0, 0x0 ;  /* 0x00008000000079c5 */ /* 0x000fe40000010000 */
[----:B------:R-:W-:-:S06]  /*1770*/  WARPGROUP.ARRIVE ;  /* 0x00000000000079c5 */ /* 0x000fcc0000000000 */
[----:B------:R-:W-:Y:S03]  /*1780*/  HGMMA.64x64x16.F32.BF16 R24, gdesc[UR20], R24, gsb0 ;  /* 0x00e00000141879f0 */ /* 0x000fe60008001818 */
[----:B------:R-:W-:Y:S02]  /*1790*/  WARPGROUP.DEPBAR.LE gsb0, 0x0 ;  /* 0x00008000000079c5 */ /* 0x000fe40000010000 */
[----:B------:R-:W-:Y:S02]  /*17a0*/  FSEL R24, R24, -INF , P3 ;  /* 0xff80000018187808 */ /* 0x000fe40001800000 */
[----:B------:R-:W-:Y:S02]  /*17b0*/  FSEL R25, R25, -INF , P1 ;  /* 0xff80000019197808 */ /* 0x000fe40000800000 */
[----:B------:R-:W-:Y:S02]  /*17c0*/  FSEL R31, R31, -INF , P1 ;  /* 0xff8000001f1f7808 */ /* 0x000fe40000800000 */
[----:B------:R-:W-:-:S02]  /*17d0*/  FSEL R30, R30, -INF , P3 ;  /* 0xff8000001e1e7808 */ /* 0x000fc40001800000 */
[C---:B------:R-:W-:Y:S02]  /*17e0*/  ISETP.GE.AND P1, PT, R3.reuse, R18, PT ;  /* 0x000000120300720c */ /* 0x040fe40003f26270 */
[----:B------:R-:W-:Y:S01]  /*17f0*/  ISETP.GE.AND P3, PT, R3, R14, PT ;  /* 0x0000000e0300720c */ /* 0x000fe20003f66270 */
[C---:B------:R-:W-:Y:S01]  /*1800*/  VIADD R14, R12.reuse, 0x20 ;  /* 0x000000200c0e7836 */ /* 0x040fe20000000000 */
[----:B------:R-:W-:Y:S02]  /*1810*/  IADD3 R18, R12, 0x21, RZ ;  /* 0x000000210c127810 */ /* 0x000fe40007ffe0ff */
[----:B------:R-:W-:Y:S02]  /*1820*/  FSEL R28, R28, -INF , P6 ;  /* 0xff8000001c1c7808 */ /* 0x000fe40003000000 */
[----:B------:R-:W-:Y:S02]  /*1830*/  FMNMX R11, R24, R25, !PT ;  /* 0x00000019180b7209 */ /* 0x000fe40007800000 */
[----:B------:R-:W-:-:S02]  /*1840*/  FSEL R29, R29, -INF , P5 ;  /* 0xff8000001d1d7808 */ /* 0x000fc40002800000 */
[----:B------:R-:W-:Y:S02]  /*1850*/  FSEL R35, R35, -INF , P5 ;  /* 0xff80000023237808 */ /* 0x000fe40002800000 */
[C---:B------:R-:W-:Y:S02]  /*1860*/  ISETP.GE.AND P5, PT, R3.reuse, R18, PT ;  /* 0x000000120300720c */ /* 0x040fe40003fa6270 */
[----:B------:R-:W-:Y:S02]  /*1870*/  FSEL R34, R34, -INF , P6 ;  /* 0xff80000022227808 */ /* 0x000fe40003000000 */
[----:B------:R-:W-:Y:S02]  /*1880*/  FMNMX R18, R28, R11, !PT ;  /* 0x0000000b1c127209 */ /* 0x000fe40007800000 */
[----:B------:R-:W-:Y:S01]  /*1890*/  ISETP.GE.AND P6, PT, R3, R14, PT ;  /* 0x0000000e0300720c */ /* 0x000fe20003fc6270 */
[----:B------:R-:W-:Y:S01]  /*18a0*/  VIADD R14, R12, 0x28 ;  /* 0x000000280c0e7836 */ /* 0x000fe20000000000 */
[----:B------:R-:W-:-:S02]  /*18b0*/  FSEL R32, R32, -INF , P2 ;  /* 0xff80000020207808 */ /* 0x000fc40001000000 */
[----:B------:R-:W-:Y:S02]  /*18c0*/  FMNMX R11, R29, R18, !PT ;  /* 0x000000121d0b7209 */ /* 0x000fe40007800000 */
[----:B------:R-:W-:Y:S02]  /*18d0*/  FSEL R38, R38, -INF , P2 ;  /* 0xff80000026267808 */ /* 0x000fe40001000000 */
[----:B------:R-:W-:Y:S01]  /*18e0*/  ISETP.GE.AND P2, PT, R3, R14, PT ;  /* 0x0000000e0300720c */ /* 0x000fe20003f46270 */
[----:B------:R-:W-:Y:S01]  /*18f0*/  VIADD R14, R12, 0x29 ;  /* 0x000000290c0e7836 */ /* 0x000fe20000000000 */
[----:B------:R-:W-:Y:S02]  /*1900*/  FSEL R33, R33, -INF , P4 ;  /* 0xff80000021217808 */ /* 0x000fe40002000000 */
[----:B------:R-:W-:Y:S02]  /*1910*/  FMNMX R18, R32, R11, !PT ;  /* 0x0000000b20127209 */ /* 0x000fe40007800000 */
[----:B------:R-:W-:-:S02]  /*1920*/  FSEL R39, R39, -INF , P4 ;  /* 0xff80000027277808 */ /* 0x000fc40002000000 */
[----:B------:R-:W-:Y:S02]  /*1930*/  FSEL R36, R36, -INF , P3 ;  /* 0xff80000024247808 */ /* 0x000fe40001800000 */
[----:B------:R-:W-:Y:S02]  /*1940*/  FMNMX R11, R33, R18, !PT ;  /* 0x00000012210b7209 */ /* 0x000fe40007800000 */
[----:B------:R-:W-:Y:S01]  /*1950*/  ISETP.GE.AND P4, PT, R3, R14, PT ;  /* 0x0000000e0300720c */ /* 0x000fe20003f86270 */
[----:B------:R-:W-:Y:S01]  /*1960*/  VIADD R14, R12, 0x38 ;  /* 0x000000380c0e7836 */ /* 0x000fe20000000000 */
[----:B------:R-:W-:Y:S02]  /*1970*/  FSEL R37, R37, -INF , P1 ;  /* 0xff80000025257808 */ /* 0x000fe40000800000 */
[----:B------:R-:W-:Y:S01]  /*1980*/  FMNMX R18, R36, R11, !PT ;  /* 0x0000000b24127209 */ /* 0x000fe20007800000 */
[----:B------:R-:W-:Y:S01]  /*1990*/  VIADD R11, R3, 0x8 ;  /* 0x00000008030b7836 */ /* 0x000fe20000000000 */
[----:B------:R-:W-:-:S02]  /*19a0*/  FSEL R42, R42, -INF , P3 ;  /* 0xff8000002a2a7808 */ /* 0x000fc40001800000 */
[----:B------:R-:W-:Y:S02]  /*19b0*/  ISETP.GE.AND P3, PT, R3, R14, PT ;  /* 0x0000000e0300720c */ /* 0x000fe40003f66270 */
[----:B------:R-:W-:Y:S02]  /*19c0*/  IADD3 R14, R12, 0x39, RZ ;  /* 0x000000390c0e7810 */ /* 0x000fe40007ffe0ff */
[----:B------:R-:W-:Y:S02]  /*19d0*/  FSEL R40, R40, -INF , P6 ;  /* 0xff80000028287808 */ /* 0x000fe40003000000 */
[----:B------:R-:W-:Y:S02]  /*19e0*/  FMNMX R13, R37, R18, !PT ;  /* 0x00000012250d7209 */ /* 0x000fe40007800000 */
[----:B------:R-:W-:Y:S02]  /*19f0*/  FSEL R43, R43, -INF , P1 ;  /* 0xff8000002b2b7808 */ /* 0x000fe40000800000 */
[----:B------:R-:W-:Y:S01]  /*1a00*/  ISETP.GE.AND P1, PT, R3, R14, PT ;  /* 0x0000000e0300720c */ /* 0x000fe20003f26270 */
[----:B------:R-:W-:Y:S01]  /*1a10*/  VIADD R14, R12, 0x30 ;  /* 0x000000300c0e7836 */ /* 0x000fe20000000000 */
[----:B------:R-:W-:-:S02]  /*1a20*/  FSEL R41, R41, -INF , P5 ;  /* 0xff80000029297808 */ /* 0x000fc40002800000 */
[----:B------:R-:W-:Y:S02]  /*1a30*/  FMNMX R18, R40, R13, !PT ;  /* 0x0000000d28127209 */ /* 0x000fe40007800000 */
[----:B------:R-:W-:Y:S02]  /*1a40*/  FSEL R52, R52, -INF , P3 ;  /* 0xff80000034347808 */ /* 0x000fe40001800000 */
[----:B------:R-:W-:Y:S02]  /*1a50*/  ISETP.GE.AND P3, PT, R11, R12, PT ;  /* 0x0000000c0b00720c */ /* 0x000fe40003f66270 */
[----:B------:R-:W-:Y:S02]  /*1a60*/  FSEL R44, R44, -INF , P2 ;  /* 0xff8000002c2c7808 */ /* 0x000fe40001000000 */
[----:B------:R-:W-:Y:S02]  /*1a70*/  FMNMX R13, R41, R18, !PT ;  /* 0x00000012290d7209 */ /* 0x000fe40007800000 */
[----:B------:R-:W-:-:S02]  /*1a80*/  FSEL R53, R53, -INF , P1 ;  /* 0xff80000035357808 */ /* 0x000fc40000800000 */
[----:B------:R-:W-:Y:S01]  /*1a90*/  ISETP.GE.AND P1, PT, R3, R14, PT ;  /* 0x0000000e0300720c */ /* 0x000fe20003f26270 */
[----:B------:R-:W-:Y:S01]  /*1aa0*/  VIADD R14, R12, 0x31 ;  /* 0x000000310c0e7836 */ /* 0x000fe20000000000 */
[----:B------:R-:W-:Y:S02]  /*1ab0*/  FSEL R15, R26, -INF , P3 ;  /* 0xff8000001a0f7808 */ /* 0x000fe40001800000 */
[----:B------:R-:W-:Y:S02]  /*1ac0*/  ISETP.GT.AND P3, PT, R11, R12, PT ;  /* 0x0000000c0b00720c */ /* 0x000fe40003f64270 */
[----:B------:R-:W-:Y:S02]  /*1ad0*/  FSEL R45, R45, -INF , P4 ;  /* 0xff8000002d2d7808 */ /* 0x000fe40002000000 */
[----:B------:R-:W-:Y:S02]  /*1ae0*/  FMNMX R18, R44, R13, !PT ;  /* 0x0000000d2c127209 */ /* 0x000fe40007800000 */
[----:B------:R-:W-:-:S02]  /*1af0*/  FSEL R22, R27, -INF , P3 ;  /* 0xff8000001b167808 */ /* 0x000fc40001800000 */
[----:B------:R-:W-:Y:S02]  /*1b00*/  ISETP.GE.AND P3, PT, R3, R14, PT ;  /* 0x0000000e0300720c */ /* 0x000fe40003f66270 */
[----:B------:R-:W-:Y:S02]  /*1b10*/  FSEL R48, R48, -INF , P1 ;  /* 0xff80000030307808 */ /* 0x000fe40000800000 */
[----:B------:R-:W-:Y:S02]  /*1b20*/  FMNMX R13, R45, R18, !PT ;  /* 0x000000122d0d7209 */ /* 0x000fe40007800000 */
[----:B------:R-:W-:Y:S02]  /*1b30*/  FSEL R49, R49, -INF , P3 ;  /* 0xff80000031317808 */ /* 0x000fe40001800000 */
[----:B------:R-:W-:Y:S02]  /*1b40*/  FMNMX R14, R48, R13, !PT ;  /* 0x0000000d300e7209 */ /* 0x000fe40007800000 */
[----:B------:R-:W-:-:S02]  /*1b50*/  FSEL R46, R46, -INF , P6 ;  /* 0xff8000002e2e7808 */ /* 0x000fc40003000000 */
[----:B------:R-:W-:Y:S02]  /*1b60*/  FMNMX R13, R49, R14, !PT ;  /* 0x0000000e310d7209 */ /* 0x000fe40007800000 */
[----:B------:R-:W-:Y:S02]  /*1b70*/  FSEL R47, R47, -INF , P5 ;  /* 0xff8000002f2f7808 */ /* 0x000fe40002800000 */
[----:B------:R-:W-:Y:S02]  /*1b80*/  FMNMX R14, R52, R13, !PT ;  /* 0x0000000d340e7209 */ /* 0x000fe40007800000 */
[----:B------:R-:W-:Y:S02]  /*1b90*/  FMNMX R13, R15, R22, !PT ;  /* 0x000000160f0d7209 */ /* 0x000fe40007800000 */
[----:B-1----:R-:W-:Y:S02]  /*1ba0*/  FMNMX R17, R53, R14, !PT ;  /* 0x0000000e35117209 */ /* 0x002fe40007800000 */
[----:B------:R-:W-:-:S02]  /*1bb0*/  FSEL R50, R50, -INF , P2 ;  /* 0xff80000032327808 */ /* 0x000fc40001000000 */
[----:B------:R-:W-:Y:S01]  /*1bc0*/  FSEL R51, R51, -INF , P4 ;  /* 0xff80000033337808 */ /* 0x000fe20002000000 */
[----:B------:R-:W1:Y:S01]  /*1bd0*/  SHFL.BFLY PT, R14, R17, 0x1, 0x1f ;  /* 0x0c201f00110e7f89 */ /* 0x000e6200000e0000 */
[----:B------:R-:W-:Y:S02]  /*1be0*/  FSEL R54, R54, -INF , P1 ;  /* 0xff80000036367808 */ /* 0x000fe40000800000 */
[----:B------:R-:W-:Y:S02]  /*1bf0*/  FSEL R55, R55, -INF , P3 ;  /* 0xff80000037377808 */ /* 0x000fe40001800000 */
[----:B-1----:R-:W-:Y:S02]  /*1c00*/  FMNMX R19, R17, R14, !PT ;  /* 0x0000000e11137209 */ /* 0x002fe40007800000 */
[----:B------:R-:W-:-:S03]  /*1c10*/  FMNMX R14, R30, R13, !PT ;  /* 0x0000000d1e0e7209 */ /* 0x000fc60007800000 */
[----:B------:R-:W1:Y:S01]  /*1c20*/  SHFL.BFLY PT, R18, R19, 0x2, 0x1f ;  /* 0x0c401f0013127f89 */ /* 0x000e6200000e0000 */
[----:B------:R-:W-:-:S04]  /*1c30*/  FMNMX R13, R31, R14, !PT ;  /* 0x0000000e1f0d7209 */ /* 0x000fc80007800000 */
[----:B------:R-:W-:-:S04]  /*1c40*/  FMNMX R14, R34, R13, !PT ;  /* 0x0000000d220e7209 */ /* 0x000fc80007800000 */
[----:B------:R-:W-:-:S04]  /*1c50*/  FMNMX R13, R35, R14, !PT ;  /* 0x0000000e230d7209 */ /* 0x000fc80007800000 */
[----:B------:R-:W-:-:S04]  /*1c60*/  FMNMX R14, R38, R13, !PT ;  /* 0x0000000d260e7209 */ /* 0x000fc80007800000 */
[----:B------:R-:W-:-:S04]  /*1c70*/  FMNMX R13, R39, R14, !PT ;  /* 0x0000000e270d7209 */ /* 0x000fc80007800000 */
[----:B------:R-:W-:Y:S02]  /*1c80*/  FMNMX R14, R42, R13, !PT ;  /* 0x0000000d2a0e7209 */ /* 0x000fe40007800000 */
[----:B-1----:R-:W-:Y:S02]  /*1c90*/  FMNMX R18, R19, R18, !PT ;  /* 0x0000001213127209 */ /* 0x002fe40007800000 */
[----:B------:R-:W-:Y:S02]  /*1ca0*/  FMNMX R13, R43, R14, !PT ;  /* 0x0000000e2b0d7209 */ /* 0x000fe40007800000 */
[----:B------:R-:W-:Y:S02]  /*1cb0*/  FSETP.NEU.AND P0, PT, R18, -INF , PT ;  /* 0xff8000001200780b */ /* 0x000fe40003f0d000 */
[----:B------:R-:W-:Y:S02]  /*1cc0*/  FMNMX R14, R46, R13, !PT ;  /* 0x0000000d2e0e7209 */ /* 0x000fe40007800000 */
[----:B------:R-:W-:-:S02]  /*1cd0*/  FSEL R21, R18, RZ, P0 ;  /* 0x000000ff12157208 */ /* 0x000fc40000000000 */
[----:B------:R-:W-:Y:S02]  /*1ce0*/  FMNMX R13, R47, R14, !PT ;  /* 0x0000000e2f0d7209 */ /* 0x000fe40007800000 */
[----:B------:R-:W-:Y:S01]  /*1cf0*/  ISETP.NE.AND P0, PT, R23, RZ, PT ;  /* 0x000000ff1700720c */ /* 0x000fe20003f05270 */
[----:B------:R-:W-:Y:S01]  /*1d00*/  FMUL R27, R21, UR6 ;  /* 0x00000006151b7c20 */ /* 0x000fe20008400000 */
[----:B------:R-:W-:-:S03]  /*1d10*/  FMNMX R14, R50, R13, !PT ;  /* 0x0000000d320e7209 */ /* 0x000fc60007800000 */
[--C-:B------:R-:W-:Y:S01]  /*1d20*/  FFMA R24, R24, UR6, -R27.reuse ;  /* 0x0000000618187c23 */ /* 0x100fe2000800081b */
[----:B------:R-:W-:Y:S01]  /*1d30*/  FMNMX R13, R51, R14, !PT ;  /* 0x0000000e330d7209 */ /* 0x000fe20007800000 */
[--C-:B------:R-:W-:Y:S01]  /*1d40*/  FFMA R25, R25, UR6, -R27.reuse ;  /* 0x0000000619197c23 */ /* 0x100fe2000800081b */
[--C-:B------:R-:W-:Y:S01]  /*1d50*/  FFMA R36, R36, UR6, -R27.reuse ;  /* 0x0000000624247c23 */ /* 0x100fe2000800081b */
[--C-:B------:R-:W-:Y:S01]  /*1d60*/  FFMA R26, R28, UR6, -R27.reuse ;  /* 0x000000061c1a7c23 */ /* 0x100fe2000800081b */
[----:B------:R-:W-:Y:S01]  /*1d70*/  FSETP.GEU.AND P5, PT, R24, -126, PT ;  /* 0xc2fc00001800780b */ /* 0x000fe20003fae000 */
[--C-:B------:R-:W-:Y:S01]  /*1d80*/  FFMA R17, R29, UR6, -R27.reuse ;  /* 0x000000061d117c23 */ /* 0x100fe2000800081b */
[----:B------:R-:W-:Y:S01]  /*1d90*/  FMNMX R14, R54, R13, !PT ;  /* 0x0000000d360e7209 */ /* 0x000fe20007800000 */
[--C-:B------:R-:W-:Y:S01]  /*1da0*/  FFMA R28, R32, UR6, -R27.reuse ;  /* 0x00000006201c7c23 */ /* 0x100fe2000800081b */
[----:B------:R-:W-:Y:S01]  /*1db0*/  FSETP.GEU.AND P2, PT, R25, -126, PT ;  /* 0xc2fc00001900780b */ /* 0x000fe20003f4e000 */
[--C-:B------:R-:W-:Y:S01]  /*1dc0*/  FFMA R21, R33, UR6, -R27.reuse ;  /* 0x0000000621157c23 */ /* 0x100fe2000800081b */
[----:B------:R-:W-:Y:S01]  /*1dd0*/  FMNMX R14, R55, R14, !PT ;  /* 0x0000000e370e7209 */ /* 0x000fe20007800000 */
[--C-:B------:R-:W-:Y:S01]  /*1de0*/  FFMA R23, R37, UR6, -R27.reuse ;  /* 0x0000000625177c23 */ /* 0x100fe2000800081b */
[----:B------:R-:W-:Y:S01]  /*1df0*/  FSETP.GEU.AND P6, PT, R26, -126, PT ;  /* 0xc2fc00001a00780b */ /* 0x000fe20003fce000 */
[--C-:B------:R-:W-:Y:S01]  /*1e00*/  FFMA R49, R49, UR6, -R27.reuse ;  /* 0x0000000631317c23 */ /* 0x100fe2000800081b */
[----:B------:R-:W-:Y:S01]  /*1e10*/  FSETP.GEU.AND P4, PT, R17, -126, PT ;  /* 0xc2fc00001100780b */ /* 0x000fe20003f8e000 */
[----:B------:R-:W1:Y:S01]  /*1e20*/  SHFL.BFLY PT, R19, R14, 0x1, 0x1f ;  /* 0x0c201f000e137f89 */ /* 0x000e6200000e0000 */
[----:B------:R-:W-:Y:S01]  /*1e30*/  FSETP.GEU.AND P3, PT, R28, -126, PT ;  /* 0xc2fc00001c00780b */ /* 0x000fe20003f6e000 */
[----:B------:R-:W-:Y:S01]  /*1e40*/  @!P5 FMUL R24, R24, 0.5 ;  /* 0x3f0000001818d820 */ /* 0x000fe20000400000 */
[----:B------:R-:W-:Y:S01]  /*1e50*/  FSETP.GEU.AND P1, PT, R21, -126, PT ;  /* 0xc2fc00001500780b */ /* 0x000fe20003f2e000 */
[--C-:B------:R-:W-:Y:S01]  /*1e60*/  FFMA R41, R41, UR6, -R27.reuse ;  /* 0x0000000629297c23 */ /* 0x100fe2000800081b */
[--C-:B------:R-:W-:Y:S01]  /*1e70*/  FFMA R44, R44, UR6, -R27.reuse ;  /* 0x000000062c2c7c23 */ /* 0x100fe2000800081b */
[----:B------:R-:W-:Y:S01]  /*1e80*/  @!P2 FMUL R25, R25, 0.5 ;  /* 0x3f0000001919a820 */ /* 0x000fe20000400000 */
[--C-:B------:R-:W-:Y:S01]  /*1e90*/  FFMA R45, R45, UR6, -R27.reuse ;  /* 0x000000062d2d7c23 */ /* 0x100fe2000800081b */
[----:B------:R-:W2:Y:S01]  /*1ea0*/  MUFU.EX2 R24, R24 ;  /* 0x0000001800187308 */ /* 0x000ea20000000800 */
[--C-:B------:R-:W-:Y:S01]  /*1eb0*/  FFMA R48, R48, UR6, -R27.reuse ;  /* 0x0000000630307c23 */ /* 0x100fe2000800081b */
[----:B------:R-:W-:Y:S01]  /*1ec0*/  @!P6 FMUL R26, R26, 0.5 ;  /* 0x3f0000001a1ae820 */ /* 0x000fe20000400000 */
[--C-:B------:R-:W-:Y:S01]  /*1ed0*/  FFMA R52, R52, UR6, -R27.reuse ;  /* 0x0000000634347c23 */ /* 0x100fe2000800081b */
[----:B------:R-:W-:Y:S01]  /*1ee0*/  @!P4 FMUL R17, R17, 0.5 ;  /* 0x3f0000001111c820 */ /* 0x000fe20000400000 */
[----:B------:R-:W-:Y:S01]  /*1ef0*/  FFMA R53, R53, UR6, -R27 ;  /* 0x0000000635357c23 */ /* 0x000fe2000800081b */
[----:B------:R-:W-:-:S02]  /*1f00*/  @!P3 FMUL R28, R28, 0.5 ;  /* 0x3f0000001c1cb820 */ /* 0x000fc40000400000 */
[----:B------:R3:W4:Y:S01]  /*1f10*/  MUFU.EX2 R13, R25 ;  /* 0x00000019000d7308 */ /* 0x0007220000000800 */
[----:B------:R-:W-:Y:S01]  /*1f20*/  @!P1 FMUL R21, R21, 0.5 ;  /* 0x3f00000015159820 */ /* 0x000fe20000400000 */
[----:B-1----:R-:W-:Y:S01]  /*1f30*/  FMNMX R19, R14, R19, !PT ;  /* 0x000000130e137209 */ /* 0x002fe20007800000 */
[----:B--2---:R-:W-:Y:S01]  /*1f40*/  @!P5 FMUL R24, R24, R24 ;  /* 0x000000181818d220 */ /* 0x004fe20000400000 */
[----:B------:R-:W-:-:S04]  /*1f50*/  FSETP.GEU.AND P5, PT, R36, -126, PT ;  /* 0xc2fc00002400780b */ /* 0x000fc80003fae000 */
[----:B------:R-:W1:Y:S01]  /*1f60*/  MUFU.EX2 R26, R26 ;  /* 0x0000001a001a7308 */ /* 0x000e620000000800 */
[----:B---3--:R-:W-:Y:S01]  /*1f70*/  FFMA R25, R40, UR6, -R27 ;  /* 0x0000000628197c23 */ /* 0x008fe2000800081b */
[----:B------:R-:W2:Y:S01]  /*1f80*/  SHFL.BFLY PT, R32, R19, 0x2, 0x1f ;  /* 0x0c401f0013207f89 */ /* 0x000ea200000e0000 */
[----:B----4-:R-:W-:Y:S01]  /*1f90*/  @!P2 FMUL R13, R13, R13 ;  /* 0x0000000d0d0da220 */ /* 0x010fe20000400000 */
[----:B------:R-:W-:-:S04]  /*1fa0*/  FSETP.GEU.AND P2, PT, R23, -126, PT ;  /* 0xc2fc00001700780b */ /* 0x000fc80003f4e000 */
[----:B------:R-:W3:Y:S01]  /*1fb0*/  MUFU.EX2 R17, R17 ;  /* 0x0000001100117308 */ /* 0x000ee20000000800 */
[----:B------:R-:W-:-:S07]  /*1fc0*/  @!P5 FMUL R36, R36, 0.5 ;  /* 0x3f0000002424d820 */ /* 0x000fce0000400000 */
[----:B------:R-:W4:Y:S01]  /*1fd0*/  MUFU.EX2 R14, R36 ;  /* 0x00000024000e7308 */ /* 0x000f220000000800 */
[----:B-1----:R-:W-:Y:S01]  /*1fe0*/  @!P6 FMUL R26, R26, R26 ;  /* 0x0000001a1a1ae220 */ /* 0x002fe20000400000 */
[----:B------:R-:W-:Y:S01]  /*1ff0*/  FSETP.GEU.AND P6, PT, R25, -126, PT ;  /* 0xc2fc00001900780b */ /* 0x000fe20003fce000 */
[----:B------:R-:W-:-:S05]  /*2000*/  @!P2 FMUL R23, R23, 0.5 ;  /* 0x3f0000001717a820 */ /* 0x000fca0000400000 */
[----:B------:R-:W1:Y:S01]  /*2010*/  MUFU.EX2 R28, R28 ;  /* 0x0000001c001c7308 */ /* 0x000e620000000800 */
[----:B---3--:R-:W-:Y:S01]  /*2020*/  @!P4 FMUL R17, R17, R17 ;  /* 0x000000111111c220 */ /* 0x008fe20000400000 */
[----:B--2---:R-:W-:Y:S02]  /*2030*/  FMNMX R19, R19, R32, !PT ;  /* 0x0000002013137209 */ /* 0x004fe40007800000 */
[----:B------:R-:W-:-:S03]  /*2040*/  FSETP.GEU.AND P4, PT, R41, -126, PT ;  /* 0xc2fc00002900780b */ /* 0x000fc60003f8e000 */
[----:B------:R-:W-:Y:S01]  /*2050*/  @!P6 FMUL R25, R25, 0.5 ;  /* 0x3f0000001919e820 */ /* 0x000fe20000400000 */
[----:B------:R-:W2:Y:S01]  /*2060*/  MUFU.EX2 R21, R21 ;  /* 0x0000001500157308 */ /* 0x000ea20000000800 */
[----:B----4-:R-:W-:Y:S01]  /*2070*/  @!P5 FMUL R14, R14, R14 ;  /* 0x0000000e0e0ed220 */ /* 0x010fe20000400000 */
[----:B------:R-:W-:-:S04]  /*2080*/  FSETP.NEU.AND P5, PT, R19, -INF , PT ;  /* 0xff8000001300780b */ /* 0x000fc80003fad000 */
[----:B------:R-:W-:Y:S02]  /*2090*/  FSEL R33, R19, RZ, P5 ;  /* 0x000000ff13217208 */ /* 0x000fe40002800000 */
[----:B------:R-:W3:Y:S01]  /*20a0*/  MUFU.EX2 R23, R23 ;  /* 0x0000001700177308 */ /* 0x000ee20000000800 */
[----:B------:R-:W-:Y:S01]  /*20b0*/  FSETP.GEU.AND P5, PT, R49, -126, PT ;  /* 0xc2fc00003100780b */ /* 0x000fe20003fae000 */
[----:B-1----:R-:W-:Y:S01]  /*20c0*/  @!P3 FMUL R28, R28, R28 ;  /* 0x0000001c1c1cb220 */ /* 0x002fe20000400000 */
[----:B------:R-:W-:Y:S01]  /*20d0*/  FSETP.GEU.AND P3, PT, R44, -126, PT ;  /* 0xc2fc00002c00780b */ /* 0x000fe20003f6e000 */
[----:B------:R-:W-:Y:S01]  /*20e0*/  @!P4 FMUL R41, R41, 0.5 ;  /* 0x3f0000002929c820 */ /* 0x000fe20000400000 */
[----:B------:R-:W-:-:S03]  /*20f0*/  FMUL R37, R33, UR6 ;  /* 0x0000000621257c20 */ /* 0x000fc60008400000 */
[----:B------:R-:W1:Y:S01]  /*2100*/  MUFU.EX2 R25, R25 ;  /* 0x0000001900197308 */ /* 0x000e620000000800 */
[----:B--2---:R-:W-:Y:S01]  /*2110*/  @!P1 FMUL R21, R21, R21 ;  /* 0x0000001515159220 */ /* 0x004fe20000400000 */
[----:B------:R-:W-:Y:S01]  /*2120*/  FSETP.GEU.AND P1, PT, R45, -126, PT ;  /* 0xc2fc00002d00780b */ /* 0x000fe20003f2e000 */
[--C-:B------:R-:W-:Y:S01]  /*2130*/  FFMA R15, R15, UR6, -R37.reuse ;  /* 0x000000060f0f7c23 */ /* 0x100fe20008000825 */
[--C-:B------:R-:W-:Y:S01]  /*2140*/  FFMA R30, R30, UR6, -R37.reuse ;  /* 0x000000061e1e7c23 */ /* 0x100fe20008000825 */
[--C-:B------:R-:W-:Y:S01]  /*2150*/  FFMA R43, R43, UR6, -R37.reuse ;  /* 0x000000062b2b7c23 */ /* 0x100fe20008000825 */
[----:B------:R-:W-:Y:S01]  /*2160*/  @!P5 FMUL R49, R49, 0.5 ;  /* 0x3f0000003131d820 */ /* 0x000fe20000400000 */
[--C-:B------:R-:W-:Y:S01]  /*2170*/  FFMA R34, R34, UR6, -R37.reuse ;  /* 0x0000000622227c23 */ /* 0x100fe20008000825 */
[----:B------:R-:W-:Y:S01]  /*2180*/  @!P3 FMUL R44, R44, 0.5 ;  /* 0x3f0000002c2cb820 */ /* 0x000fe20000400000 */
[----:B---3--:R-:W-:Y:S01]  /*2190*/  @!P2 FMUL R23, R23, R23 ;  /* 0x000000171717a220 */ /* 0x008fe20000400000 */
[----:B------:R-:W-:Y:S01]  /*21a0*/  FSETP.GEU.AND P2, PT, R48, -126, PT ;  /* 0xc2fc00003000780b */ /* 0x000fe20003f4e000 */
[----:B------:R2:W3:Y:S01]  /*21b0*/  MUFU.EX2 R40, R49 ;  /* 0x0000003100287308 */ /* 0x0004e20000000800 */
[--C-:B------:R-:W-:Y:S01]  /*21c0*/  FFMA R38, R38, UR6, -R37.reuse ;  /* 0x0000000626267c23 */ /* 0x100fe20008000825 */
[--C-:B------:R-:W-:Y:S01]  /*21d0*/  FFMA R47, R47, UR6, -R37.reuse ;  /* 0x000000062f2f7c23 */ /* 0x100fe20008000825 */
[--C-:B------:R-:W-:Y:S01]  /*21e0*/  FFMA R55, R55, UR6, -R37.reuse ;  /* 0x0000000637377c23 */ /* 0x100fe20008000825 */
[----:B------:R-:W-:Y:S01]  /*21f0*/  @!P1 FMUL R45, R45, 0.5 ;  /* 0x3f0000002d2d9820 */ /* 0x000fe20000400000 */
[--C-:B------:R-:W-:Y:S01]  /*2200*/  FFMA R51, R51, UR6, -R37.reuse ;  /* 0x0000000633337c23 */ /* 0x100fe20008000825 */
[----:B-1----:R-:W-:Y:S01]  /*2210*/  @!P6 FMUL R25, R25, R25 ;  /* 0x000000191919e220 */ /* 0x002fe20000400000 */
[----:B------:R-:W-:Y:S01]  /*2220*/  FSETP.GEU.AND P6, PT, R52, -126, PT ;  /* 0xc2fc00003400780b */ /* 0x000fe20003fce000 */
[----:B------:R1:W4:Y:S01]  /*2230*/  MUFU.EX2 R32, R41 ;  /* 0x0000002900207308 */ /* 0x0003220000000800 */
[----:B--2---:R-:W-:-:S03]  /*2240*/  FFMA R49, R35, UR6, -R37 ;  /* 0x0000000623317c23 */ /* 0x004fc60008000825 */
[----:B------:R-:W-:-:S04]  /*2250*/  @!P2 FMUL R48, R48, 0.5 ;  /* 0x3f0000003030a820 */ /* 0x000fc80000400000 */
[----:B------:R-:W2:Y:S01]  /*2260*/  MUFU.EX2 R29, R44 ;  /* 0x0000002c001d7308 */ /* 0x000ea20000000800 */
[----:B-1----:R-:W-:Y:S01]  /*2270*/  FFMA R41, R22, UR6, -R37 ;  /* 0x0000000616297c23 */ /* 0x002fe20008000825 */
[----:B---3--:R-:W-:Y:S02]  /*2280*/  @!P5 FMUL R40, R40, R40 ;  /* 0x000000282828d220 */ /* 0x008fe40000400000 */
[----:B------:R-:W-:-:S04]  /*2290*/  @!P6 FMUL R52, R52, 0.5 ;  /* 0x3f0000003434e820 */ /* 0x000fc80000400000 */
[----:B------:R1:W3:Y:S01]  /*22a0*/  MUFU.EX2 R36, R45 ;  /* 0x0000002d00247308 */ /* 0x0002e20000000800 */
[----:B----4-:R-:W-:Y:S01]  /*22b0*/  @!P4 FMUL R32, R32, R32 ;  /* 0x000000202020c220 */ /* 0x010fe20000400000 */
[----:B------:R-:W-:-:S06]  /*22c0*/  FSETP.GEU.AND P4, PT, R53, -126, PT ;  /* 0xc2fc00003500780b */ /* 0x000fcc0003f8e000 */
[----:B------:R-:W4:Y:S01]  /*22d0*/  MUFU.EX2 R27, R48 ;  /* 0x00000030001b7308 */ /* 0x000f220000000800 */
[----:B-1----:R-:W-:Y:S01]  /*22e0*/  FFMA R45, R31, UR6, -R37 ;  /* 0x000000061f2d7c23 */ /* 0x002fe20008000825 */
[----:B--2---:R-:W-:Y:S01]  /*22f0*/  @!P3 FMUL R29, R29, R29 ;  /* 0x0000001d1d1db220 */ /* 0x004fe20000400000 */
[----:B------:R-:W-:-:S03]  /*2300*/  FSETP.GEU.AND P3, PT, R15, -126, PT ;  /* 0xc2fc00000f00780b */ /* 0x000fc60003f6e000 */
[----:B------:R-:W-:Y:S01]  /*2310*/  FSETP.GEU.AND P5, PT, R45, -126, PT ;  /* 0xc2fc00002d00780b */ /* 0x000fe20003fae000 */
[----:B------:R-:W-:Y:S01]  /*2320*/  @!P4 FMUL R53, R53, 0.5 ;  /* 0x3f0000003535c820 */ /* 0x000fe20000400000 */
[----:B------:R-:W1:Y:S01]  /*2330*/  MUFU.EX2 R33, R52 ;  /* 0x0000003400217308 */ /* 0x000e620000000800 */
[----:B---3--:R-:W-:Y:S01]  /*2340*/  @!P1 FMUL R36, R36, R36 ;  /* 0x0000002424249220 */ /* 0x008fe20000400000 */
[----:B------:R-:W-:-:S06]  /*2350*/  FSETP.GEU.AND P1, PT, R41, -126, PT ;  /* 0xc2fc00002900780b */ /* 0x000fcc0003f2e000 */
[----:B------:R-:W-:Y:S01]  /*2360*/  @!P3 FMUL R15, R15, 0.5 ;  /* 0x3f0000000f0fb820 */ /* 0x000fe20000400000 */
[----:B----4-:R-:W-:Y:S01]  /*2370*/  @!P2 FMUL R27, R27, R27 ;  /* 0x0000001b1b1ba220 */ /* 0x010fe20000400000 */
[----:B------:R-:W-:Y:S01]  /*2380*/  FSETP.GEU.AND P2, PT, R30, -126, PT ;  /* 0xc2fc00001e00780b */ /* 0x000fe20003f4e000 */
[----:B------:R-:W-:Y:S01]  /*2390*/  @!P5 FMUL R45, R45, 0.5 ;  /* 0x3f0000002d2dd820 */ /* 0x000fe20000400000 */
[----:B------:R2:W3:Y:S03]  /*23a0*/  MUFU.EX2 R22, R53 ;  /* 0x0000003500167308 */ /* 0x0004e60000000800 */
[----:B------:R-:W-:Y:S01]  /*23b0*/  @!P1 FMUL R41, R41, 0.5 ;  /* 0x3f00000029299820 */ /* 0x000fe20000400000 */
[----:B-1----:R-:W-:Y:S01]  /*23c0*/  @!P6 FMUL R33, R33, R33 ;  /* 0x000000212121e220 */ /* 0x002fe20000400000 */
[----:B------:R-:W-:-:S03]  /*23d0*/  FSETP.GEU.AND P6, PT, R34, -126, PT ;  /* 0xc2fc00002200780b */ /* 0x000fc60003fce000 */
[----:B------:R1:W4:Y:S01]  /*23e0*/  MUFU.EX2 R48, R45 ;  /* 0x0000002d00307308 */ /* 0x0003220000000800 */
[----:B------:R-:W-:Y:S01]  /*23f0*/  FADD R57, R14, R33 ;  /* 0x000000210e397221 */ /* 0x000fe20000000000 */
[----:B--2---:R-:W-:Y:S01]  /*2400*/  FADD R53, R21, R40 ;  /* 0x0000002815357221 */ /* 0x004fe20000000000 */
[----:B------:R-:W-:-:S05]  /*2410*/  @!P2 FMUL R30, R30, 0.5 ;  /* 0x3f0000001e1ea820 */ /* 0x000fca0000400000 */
[----:B------:R2:W5:Y:S01]  /*2420*/  MUFU.EX2 R31, R15 ;  /* 0x0000000f001f7308 */ /* 0x0005620000000800 */
[----:B---3--:R-:W-:Y:S01]  /*2430*/  @!P4 FMUL R22, R22, R22 ;  /* 0x000000161616c220 */ /* 0x008fe20000400000 */
[----:B------:R-:W-:Y:S01]  /*2440*/  FSETP.GEU.AND P4, PT, R49, -126, PT ;  /* 0xc2fc00003100780b */ /* 0x000fe20003f8e000 */
[----:B------:R-:W-:Y:S01]  /*2450*/  @!P6 FMUL R34, R34, 0.5 ;  /* 0x3f0000002222e820 */ /* 0x000fe20000400000 */
[----:B-1----:R-:W-:Y:S01]  /*2460*/  FADD R45, R17, R36 ;  /* 0x00000024112d7221 */ /* 0x002fe20000000000 */
[----:B------:R-:W-:-:S03]  /*2470*/  FADD R58, R23, R22 ;  /* 0x00000016173a7221 */ /* 0x000fc60000000000 */
[----:B------:R-:W1:Y:S01]  /*2480*/  MUFU.EX2 R44, R41 ;  /* 0x00000029002c7308 */ /* 0x000e620000000800 */
[----:B--2---:R-:W-:Y:S01]  /*2490*/  FFMA R15, R39, UR6, -R37 ;  /* 0x00000006270f7c23 */ /* 0x004fe20008000825 */
[----:B----4-:R-:W-:Y:S01]  /*24a0*/  @!P5 FMUL R48, R48, R48 ;  /* 0x000000303030d220 */ /* 0x010fe20000400000 */
[----:B------:R-:W-:Y:S01]  /*24b0*/  FSETP.GEU.AND P5, PT, R43, -126, PT ;  /* 0xc2fc00002b00780b */ /* 0x000fe20003fae000 */
[----:B------:R-:W-:-:S03]  /*24c0*/  FADD R45, R45, R58 ;  /* 0x0000003a2d2d7221 */ /* 0x000fc60000000000 */
[----:B------:R-:W-:Y:S01]  /*24d0*/  @!P4 FMUL R49, R49, 0.5 ;  /* 0x3f0000003131c820 */ /* 0x000fe20000400000 */
[----:B------:R2:W3:Y:S01]  /*24e0*/  MUFU.EX2 R35, R30 ;  /* 0x0000001e00237308 */ /* 0x0004e20000000800 */
[----:B-----5:R-:W-:Y:S01]  /*24f0*/  @!P3 FMUL R31, R31, R31 ;  /* 0x0000001f1f1fb220 */ /* 0x020fe20000400000 */
[----:B------:R-:W-:-:S06]  /*2500*/  FSETP.GEU.AND P3, PT, R38, -126, PT ;  /* 0xc2fc00002600780b */ /* 0x000fcc0003f6e000 */
[----:B------:R-:W-:Y:S01]  /*2510*/  @!P5 FMUL R43, R43, 0.5 ;  /* 0x3f0000002b2bd820 */ /* 0x000fe20000400000 */
[----:B--2---:R-:W-:Y:S01]  /*2520*/  FFMA R30, R42, UR6, -R37 ;  /* 0x000000062a1e7c23 */ /* 0x004fe20008000825 */
[----:B-1----:R-:W-:Y:S01]  /*2530*/  @!P1 FMUL R44, R44, R44 ;  /* 0x0000002c2c2c9220 */ /* 0x002fe20000400000 */
[----:B------:R-:W-:Y:S01]  /*2540*/  FSETP.GEU.AND P1, PT, R15, -126, PT ;  /* 0xc2fc00000f00780b */ /* 0x000fe20003f2e000 */
[----:B------:R1:W2:Y:S03]  /*2550*/  MUFU.EX2 R39, R34 ;  /* 0x0000002200277308 */ /* 0x0002a60000000800 */
[----:B------:R-:W-:Y:S01]  /*2560*/  @!P3 FMUL R38, R38, 0.5 ;  /* 0x3f0000002626b820 */ /* 0x000fe20000400000 */
[----:B---3--:R-:W-:Y:S01]  /*2570*/  @!P2 FMUL R35, R35, R35 ;  /* 0x000000232323a220 */ /* 0x008fe20000400000 */
[----:B------:R-:W-:-:S03]  /*2580*/  FSETP.GEU.AND P2, PT, R30, -126, PT ;  /* 0xc2fc00001e00780b */ /* 0x000fc60003f4e000 */
[----:B------:R3:W4:Y:S01]  /*2590*/  MUFU.EX2 R42, R49 ;  /* 0x00000031002a7308 */ /* 0x0007220000000800 */
[----:B-1----:R-:W-:-:S03]  /*25a0*/  FFMA R34, R46, UR6, -R37 ;  /* 0x000000062e227c23 */ /* 0x002fc60008000825 */
[----:B------:R-:W-:-:S04]  /*25b0*/  @!P1 FMUL R15, R15, 0.5 ;  /* 0x3f0000000f0f9820 */ /* 0x000fc80000400000 */
[----:B------:R-:W1:Y:S01]  /*25c0*/  MUFU.EX2 R43, R43 ;  /* 0x0000002b002b7308 */ /* 0x000e620000000800 */
[----:B--2---:R-:W-:Y:S01]  /*25d0*/  @!P6 FMUL R39, R39, R39 ;  /* 0x000000272727e220 */ /* 0x004fe20000400000 */
[----:B------:R-:W-:Y:S01]  /*25e0*/  FSETP.GEU.AND P6, PT, R34, -126, PT ;  /* 0xc2fc00002200780b */ /* 0x000fe20003fce000 */
[----:B------:R-:W-:Y:S01]  /*25f0*/  @!P2 FMUL R30, R30, 0.5 ;  /* 0x3f0000001e1ea820 */ /* 0x000fe20000400000 */
[----:B---3--:R-:W-:Y:S01]  /*2600*/  FADD R49, R28, R27 ;  /* 0x0000001b1c317221 */ /* 0x008fe20000000000 */
[----:B------:R-:W-:Y:S02]  /*2610*/  F2FP.BF16.F32.PACK_AB R28, R21, R28 ;  /* 0x0000001c151c723e */ /* 0x000fe400000010ff */
[----:B------:R-:W-:Y:S01]  /*2620*/  SHF.L.U32 R21, RZ, 0x1f, RZ ;  /* 0x0000001fff157819 */ /* 0x000fe200000006ff */
[----:B------:R2:W3:Y:S01]  /*2630*/  MUFU.EX2 R41, R38 ;  /* 0x0000002600297308 */ /* 0x0004e20000000800 */
[----:B----4-:R-:W-:Y:S01]  /*2640*/  @!P4 FMUL R42, R42, R42 ;  /* 0x0000002a2a2ac220 */ /* 0x010fe20000400000 */
[----:B------:R-:W-:-:S05]  /*2650*/  FSETP.GEU.AND P4, PT, R47, -126, PT ;  /* 0xc2fc00002f00780b */ /* 0x000fca0003f8e000 */
[----:B------:R-:W-:Y:S01]  /*2660*/  @!P6 FMUL R34, R34, 0.5 ;  /* 0x3f0000002222e820 */ /* 0x000fe20000400000 */
[----:B------:R4:W5:Y:S01]  /*2670*/  MUFU.EX2 R46, R15 ;  /* 0x0000000f002e7308 */ /* 0x0009620000000800 */
[----:B--2---:R-:W-:Y:S01]  /*2680*/  FFMA R38, R50, UR6, -R37 ;  /* 0x0000000632267c23 */ /* 0x004fe20008000825 */
[----:B-1----:R-:W-:Y:S01]  /*2690*/  @!P5 FMUL R43, R43, R43 ;  /* 0x0000002b2b2bd220 */ /* 0x002fe20000400000 */
[----:B------:R-:W-:-:S04]  /*26a0*/  FSETP.GEU.AND P5, PT, R55, -126, PT ;  /* 0xc2fc00003700780b */ /* 0x000fc80003fae000 */
[----:B------:R-:W-:Y:S01]  /*26b0*/  @!P4 FMUL R47, R47, 0.5 ;  /* 0x3f0000002f2fc820 */ /* 0x000fe20000400000 */
[----:B------:R1:W2:Y:S01]  /*26c0*/  MUFU.EX2 R52, R30 ;  /* 0x0000001e00347308 */ /* 0x0002a20000000800 */
[----:B----4-:R-:W-:Y:S01]  /*26d0*/  FFMA R15, R54, UR6, -R37 ;  /* 0x00000006360f7c23 */ /* 0x010fe20008000825 */
[----:B---3--:R-:W-:Y:S01]  /*26e0*/  @!P3 FMUL R41, R41, R41 ;  /* 0x000000292929b220 */ /* 0x008fe20000400000 */
[----:B------:R-:W-:-:S05]  /*26f0*/  FSETP.GEU.AND P3, PT, R38, -126, PT ;  /* 0xc2fc00002600780b */ /* 0x000fca0003f6e000 */
[----:B------:R-:W-:Y:S01]  /*2700*/  @!P5 FMUL R55, R55, 0.5 ;  /* 0x3f0000003737d820 */ /* 0x000fe20000400000 */
[----:B-----5:R-:W-:Y:S01]  /*2710*/  @!P1 FMUL R46, R46, R46 ;  /* 0x0000002e2e2e9220 */ /* 0x020fe20000400000 */
[----:B------:R-:W-:Y:S01]  /*2720*/  FSETP.GEU.AND P1, PT, R51, -126, PT ;  /* 0xc2fc00003300780b */ /* 0x000fe20003f2e000 */
[----:B------:R3:W4:Y:S01]  /*2730*/  MUFU.EX2 R50, R34 ;  /* 0x0000002200327308 */ /* 0x0007220000000800 */
[----:B-1----:R-:W-:Y:S01]  /*2740*/  FADD R30, R24, R25 ;  /* 0x00000019181e7221 */ /* 0x002fe20000000000 */
[----:B------:R-:W-:-:S03]  /*2750*/  F2FP.BF16.F32.PACK_AB R24, R13, R24 ;  /* 0x000000180d18723e */ /* 0x000fc600000010ff */
[----:B------:R-:W-:Y:S01]  /*2760*/  @!P3 FMUL R38, R38, 0.5 ;  /* 0x3f0000002626b820 */ /* 0x000fe20000400000 */
[----:B--2---:R-:W-:Y:S01]  /*2770*/  @!P2 FMUL R52, R52, R52 ;  /* 0x000000343434a220 */ /* 0x004fe20000400000 */
[----:B------:R-:W-:Y:S01]  /*2780*/  FSETP.GEU.AND P2, PT, R15, -126, PT ;  /* 0xc2fc00000f00780b */ /* 0x000fe20003f4e000 */
[----:B------:R-:W1:Y:S01]  /*2790*/  MUFU.EX2 R47, R47 ;  /* 0x0000002f002f7308 */ /* 0x000e620000000800 */
[----:B---3--:R-:W-:Y:S01]  /*27a0*/  FADD R34, R13, R32 ;  /* 0x000000200d227221 */ /* 0x008fe20000000000 */
[----:B------:R-:W-:Y:S01]  /*27b0*/  FADD R30, R30, R49 ;  /* 0x000000311e1e7221 */ /* 0x000fe20000000000 */
[----:B------:R-:W-:Y:S01]  /*27c0*/  F2FP.BF16.F32.PACK_AB R32, R32, R25 ;  /* 0x000000192020723e */ /* 0x000fe200000010ff */
[----:B------:R-:W-:Y:S01]  /*27d0*/  @!P1 FMUL R51, R51, 0.5 ;  /* 0x3f00000033339820 */ /* 0x000fe20000400000 */
[----:B------:R-:W-:Y:S01]  /*27e0*/  FADD R34, R34, R53 ;  /* 0x0000003522227221 */ /* 0x000fe20000000000 */
[----:B------:R-:W-:Y:S02]  /*27f0*/  F2FP.BF16.F32.PACK_AB R25, R44, R31 ;  /* 0x0000001f2c19723e */ /* 0x000fe400000010ff */
[----:B------:R2:W3:Y:S01]  /*2800*/  MUFU.EX2 R54, R38 ;  /* 0x0000002600367308 */ /* 0x0004e20000000800 */
[----:B----4-:R-:W-:Y:S01]  /*2810*/  @!P6 FMUL R50, R50, R50 ;  /* 0x000000323232e220 */ /* 0x010fe20000400000 */
[----:B------:R-:W-:Y:S01]  /*2820*/  FADD R45, R34, R45 ;  /* 0x0000002d222d7221 */ /* 0x000fe20000000000 */
[----:B------:R-:W-:Y:S01]  /*2830*/  F2FP.BF16.F32.PACK_AB R34, R36, R29 ;  /* 0x0000001d2422723e */ /* 0x000fe200000010ff */
[----:B------:R-:W-:Y:S01]  /*2840*/  @!P2 FMUL R15, R15, 0.5 ;  /* 0x3f0000000f0fa820 */ /* 0x000fe20000400000 */
[----:B------:R-:W-:Y:S01]  /*2850*/  FADD R49, R35, R50 ;  /* 0x0000003223317221 */ /* 0x000fe20000000000 */
[----:B------:R-:W-:-:S02]  /*2860*/  F2FP.BF16.F32.PACK_AB R36, R40, R27 ;  /* 0x0000001b2824723e */ /* 0x000fc400000010ff */
[----:B------:R4:W5:Y:S01]  /*2870*/  MUFU.EX2 R37, R51 ;  /* 0x0000003300257308 */ /* 0x0009620000000800 */
[----:B--2---:R-:W-:Y:S01]  /*2880*/  FADD R38, R26, R29 ;  /* 0x0000001d1a267221 */ /* 0x004fe20000000000 */
[----:B-1----:R-:W-:Y:S01]  /*2890*/  @!P4 FMUL R47, R47, R47 ;  /* 0x0000002f2f2fc220 */ /* 0x002fe20000400000 */
[----:B------:R-:W-:Y:S02]  /*28a0*/  F2FP.BF16.F32.PACK_AB R26, R17, R26 ;  /* 0x0000001a111a723e */ /* 0x000fe400000010ff */
[----:B------:R-:W-:Y:S01]  /*28b0*/  FADD R57, R38, R57 ;  /* 0x0000003926397221 */ /* 0x000fe20000000000 */
[----:B------:R-:W-:Y:S01]  /*28c0*/  FADD R38, R44, R43 ;  /* 0x0000002b2c267221 */ /* 0x000fe20000000000 */
[----:B------:R-:W-:Y:S01]  /*28d0*/  F2FP.BF16.F32.PACK_AB R27, R48, R35 ;  /* 0x00000023301b723e */ /* 0x000fe200000010ff */
[----:B------:R1:W2:Y:S01]  /*28e0*/  MUFU.EX2 R56, R15 ;  /* 0x0000000f00387308 */ /* 0x0002a20000000800 */
[----:B---3--:R-:W-:Y:S01]  /*28f0*/  @!P3 FMUL R54, R54, R54 ;  /* 0x000000363636b220 */ /* 0x008fe20000400000 */
[----:B----4-:R-:W-:Y:S01]  /*2900*/  FADD R51, R48, R47 ;  /* 0x0000002f30337221 */ /* 0x010fe20000000000 */
[----:B------:R-:W-:Y:S01]  /*2910*/  FADD R30, R30, R57 ;  /* 0x000000391e1e7221 */ /* 0x000fe20000000000 */
[----:B------:R-:W-:Y:S01]  /*2920*/  F2FP.BF16.F32.PACK_AB R29, R42, R39 ;  /* 0x000000272a1d723e */ /* 0x000fe200000010ff */
[----:B------:R-:W-:Y:S01]  /*2930*/  FADD R58, R39, R54 ;  /* 0x00000036273a7221 */ /* 0x000fe20000000000 */
[----:B------:R-:W-:-:S02]  /*2940*/  F2FP.BF16.F32.PACK_AB R35, R47, R50 ;  /* 0x000000322f23723e */ /* 0x000fc400000010ff */
[----:B------:R-:W3:Y:S01]  /*2950*/  MUFU.EX2 R55, R55 ;  /* 0x0000003700377308 */ /* 0x000ee20000000800 */
[----:B-----5:R-:W-:Y:S01]  /*2960*/  @!P1 FMUL R37, R37, R37 ;  /* 0x0000002525259220 */ /* 0x020fe20000400000 */
[----:B-1----:R-:W-:Y:S01]  /*2970*/  FADD R15, R31, R52 ;  /* 0x000000341f0f7221 */ /* 0x002fe20000000000 */
[----:B------:R-:W-:Y:S02]  /*2980*/  F2FP.BF16.F32.PACK_AB R31, R46, R41 ;  /* 0x000000292e1f723e */ /* 0x000fe400000010ff */
[----:B------:R-:W-:Y:S01]  /*2990*/  FADD R53, R42, R37 ;  /* 0x000000252a357221 */ /* 0x000fe20000000000 */
[----:B------:R-:W-:Y:S01]  /*29a0*/  FADD R15, R15, R58 ;  /* 0x0000003a0f0f7221 */ /* 0x000fe20000000000 */
[----:B------:R-:W-:Y:S01]  /*29b0*/  F2FP.BF16.F32.PACK_AB R37, R37, R54 ;  /* 0x000000362525723e */ /* 0x000fe200000010ff */
[----:B--2---:R-:W-:Y:S01]  /*29c0*/  @!P2 FMUL R56, R56, R56 ;  /* 0x000000383838a220 */ /* 0x004fe20000400000 */
[----:B------:R-:W-:Y:S01]  /*29d0*/  FADD R38, R38, R53 ;  /* 0x0000003526267221 */ /* 0x000fe20000000000 */
[----:B------:R-:W-:-:S02]  /*29e0*/  MOV R17, 0x2 ;  /* 0x0000000200117802 */ /* 0x000fc40000000f00 */
[----:B------:R-:W-:Y:S01]  /*29f0*/  FADD R60, R41, R56 ;  /* 0x00000038293c7221 */ /* 0x000fe20000000000 */
[----:B---3--:R-:W-:-:S03]  /*2a00*/  @!P5 FMUL R55, R55, R55 ;  /* 0x000000373737d220 */ /* 0x008fc60000400000 */
[----:B------:R-:W-:Y:S01]  /*2a10*/  FADD R60, R49, R60 ;  /* 0x0000003c313c7221 */ /* 0x000fe20000000000 */
[----:B------:R-:W-:-:S03]  /*2a20*/  FADD R62, R46, R55 ;  /* 0x000000372e3e7221 */ /* 0x000fc60000000000 */
[----:B------:R-:W-:Y:S01]  /*2a30*/  FADD R60, R15, R60 ;  /* 0x0000003c0f3c7221 */ /* 0x000fe20000000000 */
[----:B------:R-:W-:Y:S01]  /*2a40*/  FADD R15, R30, R45 ;  /* 0x0000002d1e0f7221 */ /* 0x000fe20000000000 */
[----:B------:R-:W-:Y:S01]  /*2a50*/  F2FP.BF16.F32.PACK_AB R30, R23, R14 ;  /* 0x0000000e171e723e */ /* 0x000fe200000010ff */
[----:B------:R-:W-:Y:S01]  /*2a60*/  FADD R51, R51, R62 ;  /* 0x0000003e33337221 */ /* 0x000fe20000000000 */
[----:B------:R-:W-:-:S03]  /*2a70*/  F2FP.BF16.F32.PACK_AB R39, R55, R56 ;  /* 0x000000383727723e */ /* 0x000fc600000010ff */
[----:B------:R-:W-:Y:S01]  /*2a80*/  FADD R51, R38, R51 ;  /* 0x0000003326337221 */ /* 0x000fe20000000000 */
[----:B------:R-:W-:Y:S02]  /*2a90*/  F2FP.BF16.F32.PACK_AB R38, R22, R33 ;  /* 0x000000211626723e */ /* 0x000fe400000010ff */
[----:B------:R-:W-:Y:S01]  /*2aa0*/  F2FP.BF16.F32.PACK_AB R33, R43, R52 ;  /* 0x000000342b21723e */ /* 0x000fe200000010ff */
[----:B------:R-:W-:-:S07]  /*2ab0*/  FADD R13, R60, R51 ;  /* 0x000000333c0d7221 */ /* 0x000fce0000000000 */
.L_x_23:
[----:B-1----:R1:W2:Y:S02]  /*2ac0*/  SYNCS.PHASECHK.TRANS64.TRYWAIT P1, [R2+URZ+0xa008], R21 ;  /* 0x00a00815020075a7 */ /* 0x0022a4000802017f */
[----:B--2---:R-:W-:Y:S05]  /*2ad0*/  @!P1 NANOSLEEP.SYNCS 0x989680 ;  /* 0x009896800000995d */ /* 0x004fea0003900000 */
[----:B------:R-:W2:Y:S02]  /*2ae0*/  @!P1 SYNCS.PHASECHK.TRANS64 P1, [R2+URZ+0xa008], R21 ;  /* 0x00a00815020095a7 */ /* 0x000ea4000802007f */
[----:B--2---:R-:W-:Y:S05]  /*2af0*/  @!P1 BRA `(.L_x_23) ;  /* 0xfffffffc00f09947 */ /* 0x004fea000383ffff */
[----:B------:R-:W-:Y:S01]  /*2b00*/  UIADD3 UR6, UR14, 0x200, URZ ;  /* 0x000002000e067890 */ /* 0x000fe2000fffe03f */
[----:B------:R-:W-:Y:S01]  /*2b10*/  WARPGROUP.ARRIVE ;  /* 0x00000000000079c5 */ /* 0x000fe20000000000 */
[----:B------:R-:W-:Y:S01]  /*2b20*/  UMOV UR7, 0x40000040 ;  /* 0x4000004000077882 */ /* 0x000fe20000000000 */
[----:B------:R-:W-:Y:S01]  /*2b30*/  ISETP.GE.AND P1, PT, R20, 0x3, PT ;  /* 0x000000031400780c */ /* 0x000fe20003f26270 */
[----:B------:R-:W-:Y:S02]  /*2b40*/  VIADD R14, R2, 0xa020 ;  /* 0x0000a020020e7836 */ /* 0x000fe40000000000 */
[----:B------:R-:W-:Y:S02]  /*2b50*/  VIADD R12, R12, 0x40 ;  /* 0x000000400c0c7836 */ /* 0x000fe40000000000 */
[----:B------:R-:W-:Y:S01]  /*2b60*/  VIADD R20, R20, 0xffffffff ;  /* 0xffffffff14147836 */ /* 0x000fe20000000000 */
[----:B------:R-:W-:Y:S01]  /*2b70*/  HGMMA.64x64x16.F32.BF16 R56, R24, gdesc[UR4].tnspB, RZ, !UPT, gsb0 ;  /* 0x40e0000418387df0 */ /* 0x000fe2000c0018ff */
[----:B------:R-:W-:Y:S01]  /*2b80*/  UIADD3 UR6, UR14, 0x280, URZ ;  /* 0x000002800e067890 */ /* 0x000fe2000fffe03f */
[----:B-1----:R-:W-:Y:S01]  /*2b90*/  PRMT R21, RZ, 0x654, R14 ;  /* 0x00000654ff157816 */ /* 0x002fe2000000000e */
[----:B------:R-:W-:Y:S01]  /*2ba0*/  UMOV UR7, 0x40000040 ;  /* 0x4000004000077882 */ /* 0x000fe20000000000 */
[----:B------:R-:W-:-:S02]  /*2bb0*/  WARPGROUP.DEPBAR.LE gsb0, 0x0 ;  /* 0x00008000000079c5 */ /* 0x000fc40000010000 */
[----:B------:R-:W-:-:S06]  /*2bc0*/  WARPGROUP.ARRIVE ;  /* 0x00000000000079c5 */ /* 0x000fcc0000000000 */
[----:B------:R-:W-:Y:S01]  /*2bd0*/  HGMMA.64x64x16.F32.BF16 R56, R28, gdesc[UR4].tnspB, R56, gsb0 ;  /* 0x40e000041c387df0 */ /* 0x000fe20008001838 */
[----:B------:R-:W-:Y:S01]  /*2be0*/  UIADD3 UR6, UR14, 0x300, URZ ;  /* 0x000003000e067890 */ /* 0x000fe2000fffe03f */
[----:B------:R-:W-:Y:S01]  /*2bf0*/  UMOV UR7, 0x40000040 ;  /* 0x4000004000077882 */ /* 0x000fe20000000000 */
[----:B------:R-:W-:Y:S02]  /*2c00*/  WARPGROUP.DEPBAR.LE gsb0, 0x0 ;  /* 0x00008000000079c5 */ /* 0x000fe40000010000 */
[----:B------:R-:W-:-:S06]  /*2c10*/  WARPGROUP.ARRIVE ;  /* 0x00000000000079c5 */ /* 0x000fcc0000000000 */
[----:B------:R-:W-:Y:S01]  /*2c20*/  HGMMA.64x64x16.F32.BF16 R56, R32, gdesc[UR4].tnspB, R56, gsb0 ;  /* 0x40e0000420387df0 */ /* 0x000fe20008001838 */
[----:B------:R-:W-:Y:S01]  /*2c30*/  UIADD3 UR6, UR14, 0x380, URZ ;  /* 0x000003800e067890 */ /* 0x000fe2000fffe03f */
[----:B------:R-:W-:Y:S01]  /*2c40*/  UMOV UR7, 0x40000040 ;  /* 0x4000004000077882 */ /* 0x000fe20000000000 */
[----:B------:R-:W-:Y:S02]  /*2c50*/  WARPGROUP.DEPBAR.LE gsb0, 0x0 ;  /* 0x00008000000079c5 */ /* 0x000fe40000010000 */
[----:B------:R-:W-:-:S06]  /*2c60*/  WARPGROUP.ARRIVE ;  /* 0x00000000000079c5 */ /* 0x000fcc0000000000 */
[----:B------:R-:W-:Y:S03]  /*2c70*/  HGMMA.64x64x16.F32.BF16 R56, R36, gdesc[UR4].tnspB, R56, gsb0 ;  /* 0x40e0000424387df0 */ /* 0x000fe60008001838 */
[----:B------:R-:W-:Y:S02]  /*2c80*/  WARPGROUP.DEPBAR.LE gsb0, 0x0 ;  /* 0x00008000000079c5 */ /* 0x000fe40000010000 */
[----:B------:R1:W-:Y:S01]  /*2c90*/  SYNCS.ARRIVE.TRANS64.RED.A1T0 RZ, [R21+URZ], RZ ;  /* 0x000000ff15ff79a7 */ /* 0x0003e2000810043f */
[----:B------:R-:W-:Y:S05]  /*2ca0*/  @!P1 BRA `(.L_x_24) ;  /* 0x0000001c005c9947 */ /* 0x000fea0003800000 */
[----:B------:R-:W-:Y:S01]  /*2cb0*/  MOV R23, R18 ;  /* 0x0000001200177202 */ /* 0x000fe20000000f00 */
[----:B-1----:R-:W-:Y:S01]  /*2cc0*/  IMAD.MOV.U32 R21, RZ, RZ, R19 ;  /* 0x000000ffff157224 */ /* 0x002fe200078e0013 */
[----:B------:R-:W-:Y:S01]  /*2cd0*/  MOV R4, RZ ;  /* 0x000000ff00047202 */ /* 0x000fe20000000f00 */
[----:B------:R-:W-:Y:S01]  /*2ce0*/  IMAD.MOV.U32 R17, RZ, RZ, 0x2 ;  /* 0x00000002ff117424 */ /* 0x000fe200078e00ff */
[----:B------:R-:W-:Y:S01]  /*2cf0*/  ULDC.64 UR30, c[0x0][0x198] ;  /* 0x00006600001e7ab9 */ /* 0x000fe20000000a00 */
[----:B------:R-:W-:-:S07]  /*2d00*/  IMAD.MOV.U32 R7, RZ, RZ, 0x1 ;  /* 0x00000001ff077424 */ /* 0x000fce00078e00ff */
.L_x_36:
[C---:B------:R-:W-:Y:S01]  /*2d10*/  ISETP.GT.AND P1, PT, R20.reuse, 0x2, PT ;  /* 0x000000021400780c */ /* 0x040fe20003f24270 */
[----:B------:R-:W-:Y:S01]  /*2d20*/  VIADD R20, R20, 0xffffffff ;  /* 0xffffffff14147836 */ /* 0x000fe20000000000 */
[----:B------:R-:W-:Y:S01]  /*2d30*/  SHF.L.U32 R18, R4, 0x1f, RZ ;  /* 0x0000001f04127819 */ /* 0x000fe200000006ff */
[----:B------:R-:W-:-:S10]  /*2d40*/  IMAD R19, R17, 0x8, R2 ;  /* 0x0000000811137824 */ /* 0x000fd400078e0202 */
.L_x_25:
[----:B-1----:R1:W2:Y:S02]  /*2d50*/  SYNCS.PHASECHK.TRANS64.TRYWAIT P2, [R19+URZ+0xa000], R18 ;  /* 0x00a00012130075a7 */ /* 0x0022a4000804017f */
[----:B--2---:R-:W-:Y:S05]  /*2d60*/  @!P2 NANOSLEEP.SYNCS 0x989680 ;  /* 0x009896800000a95d */ /* 0x004fea0003900000 */
[----:B------:R-:W2:Y:S02]  /*2d70*/  @!P2 SYNCS.PHASECHK.TRANS64 P2, [R19+URZ+0xa000], R18 ;  /* 0x00a000121300a5a7 */ /* 0x000ea4000804007f */
[----:B--2---:R-:W-:Y:S05]  /*2d80*/  @!P2 BRA `(.L_x_25) ;  /* 0xfffffffc00f0a947 */ /* 0x004fea000383ffff */
[----:B------:R-:W-:Y:S05]  /*2d90*/  WARPSYNC.ALL ;  /* 0x0000000000007948 */ /* 0x000fea0003800000 */
[----:B------:R-:W-:Y:S01]  /*2da0*/  R2UR UR26, R17 ;  /* 0x00000000111a72ca */ /* 0x000fe200000e0000 */
[----:B------:R-:W-:Y:S01]  /*2db0*/  WARPGROUP.ARRIVE ;  /* 0x00000000000079c5 */ /* 0x000fe20000000000 */
[----:B------:R-:W-:Y:S01]  /*2dc0*/  UMOV UR27, 0x40000040 ;  /* 0x40000040001b7882 */ /* 0x000fe20000000000 */
[----:B------:R-:W-:Y:S01]  /*2dd0*/  UMOV UR7, 0x40000040 ;  /* 0x4000004000077882 */ /* 0x000fe20000000000 */
[----:B------:R-:W-:Y:S01]  /*2de0*/  UMOV UR19, 0x40000040 ;  /* 0x4000004000137882 */ /* 0x000fe20000000000 */
[----:B------:R-:W-:Y:S01]  /*2df0*/  UMOV UR23, 0x40000040 ;  /* 0x4000004000177882 */ /* 0x000fe20000000000 */
[----:B------:R-:W-:-:S07]  /*2e00*/  ISETP.NE.AND P2, PT, R10, RZ, PT ;  /* 0x000000ff0a00720c */ /* 0x000fce0003f45270 */
[----:B------:R-:W-:-:S04]  /*2e10*/  ULEA UR26, UR26, UR28, 0x9 ;  /* 0x0000001c1a1a7291 */ /* 0x000fc8000f8e483f */
[----:B------:R-:W-:Y:S02]  /*2e20*/  UIADD3 UR6, UR26, 0x2, URZ ;  /* 0x000000021a067890 */ /* 0x000fe4000fffe03f */
[----:B------:R-:W-:Y:S02]  /*2e30*/  UIADD3 UR18, UR26, 0x4, URZ ;  /* 0x000000041a127890 */ /* 0x000fe4000fffe03f */
[----:B------:R-:W-:Y:S02]  /*2e40*/  UIADD3 UR22, UR26, 0x6, URZ ;  /* 0x000000061a167890 */ /* 0x000fe4000fffe03f */
[----:B------:R-:W-:Y:S03]  /*2e50*/  HGMMA.64x64x16.F32.BF16 R24, gdesc[UR24], RZ, !UPT, gsb0 ;  /* 0x00e00000181879f0 */ /* 0x000fe6000c0018ff */
[----:B------:R-:W-:Y:S02]  /*2e60*/  WARPGROUP.DEPBAR.LE gsb0, 0x0 ;  /* 0x00008000000079c5 */ /* 0x000fe40000010000 */
[----:B------:R-:W-:-:S06]  /*2e70*/  WARPGROUP.ARRIVE ;  /* 0x00000000000079c5 */ /* 0x000fcc0000000000 */
[----:B------:R-:W-:Y:S03]  /*2e80*/  HGMMA.64x64x16.F32.BF16 R24, gdesc[UR4], R24, gsb0 ;  /* 0x00e00000041879f0 */ /* 0x000fe60008001818 */
[----:B------:R-:W-:Y:S02]  /*2e90*/  WARPGROUP.DEPBAR.LE gsb0, 0x0 ;  /* 0x00008000000079c5 */ /* 0x000fe40000010000 */
[----:B------:R-:W-:-:S06]  /*2ea0*/  WARPGROUP.ARRIVE ;  /* 0x00000000000079c5 */ /* 0x000fcc0000000000 */
[----:B------:R-:W-:Y:S03]  /*2eb0*/  HGMMA.64x64x16.F32.BF16 R24, gdesc[UR16], R24, gsb0 ;  /* 0x00e00000101879f0 */ /* 0x000fe60008001818 */
[----:B------:R-:W-:Y:S02]  /*2ec0*/  WARPGROUP.DEPBAR.LE gsb0, 0x0 ;  /* 0x00008000000079c5 */ /* 0x000fe40000010000 */
[----:B------:R-:W-:-:S06]  /*2ed0*/  WARPGROUP.ARRIVE ;  /* 0x00000000000079c5 */ /* 0x000fcc0000000000 */
[----:B------:R-:W-:Y:S03]  /*2ee0*/  HGMMA.64x64x16.F32.BF16 R24, gdesc[UR20], R24, gsb0 ;  /* 0x00e00000141879f0 */ /* 0x000fe60008001818 */
[----:B------:R-:W-:Y:S02]  /*2ef0*/  WARPGROUP.DEPBAR.LE gsb0, 0x0 ;  /* 0x00008000000079c5 */ /* 0x000fe40000010000 */
[----:B------:R-:W-:Y:S05]  /*2f00*/  @P2 BRA `(.L_x_26) ;  /* 0x00000000008c2947 */ /* 0x000fea0003800000 */
[----:B------:R-:W-:-:S13]  /*2f10*/  ISETP.LT.OR P3, PT, R8, 0x1, !P0 ;  /* 0x000000010800780c */ /* 0x000fda0004761670 */
[----:B------:R-:W-:Y:S05]  /*2f20*/  @P3 BRA `(.L_x_27) ;  /* 0x0000000000803947 */ /* 0x000fea0003800000 */
[----:B------:R-:W-:Y:S01]  /*2f30*/  ISETP.NE.AND P4, PT, R0, RZ, PT ;  /* 0x000000ff0000720c */ /* 0x000fe20003f85270 */
[----:B-1----:R-:W-:Y:S01]  /*2f40*/  IMAD R18, R5, 0x8, R2 ;  /* 0x0000000805127824 */ /* 0x002fe200078e0202 */
[----:B------:R-:W-:-:S11]  /*2f50*/  SHF.L.U32 R19, R6, 0x1f, RZ ;  /* 0x0000001f06137819 */ /* 0x000fd600000006ff */
.L_x_28:
[----:B-1----:R1:W2:Y:S02]  /*2f60*/  SYNCS.PHASECHK.TRANS64.TRYWAIT P3, [R18+URZ+0xa020], R19 ;  /* 0x00a02013120075a7 */ /* 0x0022a4000806017f */
[----:B--2---:R-:W-:Y:S05]  /*2f70*/  @!P3 NANOSLEEP.SYNCS 0x989680 ;  /* 0x009896800000b95d */ /* 0x004fea0003900000 */
[----:B------:R-:W2:Y:S02]  /*2f80*/  @!P3 SYNCS.PHASECHK.TRANS64 P3, [R18+URZ+0xa020], R19 ;  /* 0x00a020131200b5a7 */ /* 0x000ea4000806007f */
[----:B--2---:R-:W-:Y:S05]  /*2f90*/  @!P3 BRA `(.L_x_28) ;  /* 0xfffffffc00f0b947 */ /* 0x004fea000383ffff */
[----:B------:R-:W-:Y:S05]  /*2fa0*/  @P4 BRA `(.L_x_29) ;  /* 0x0000000000144947 */ /* 0x000fea0003800000 */
[----:B------:R-:W-:Y:S02]  /*2fb0*/  LOP3.LUT P3, RZ, R16, 0x1f, RZ, 0xc0, !PT ;  /* 0x0000001f10ff7812 */ /* 0x000fe4000786c0ff */
[----:B-1----:R-:W-:-:S04]  /*2fc0*/  MOV R19, 0x2000 ;  /* 0x0000200000137802 */ /* 0x002fc80000000f00 */
[----:B------:R2:W-:Y:S07]  /*2fd0*/  SYNCS.ARRIVE.TRANS64 RZ, [R18+URZ+0xa000], R19 ;  /* 0x00a0001312ff79a7 */ /* 0x0005ee000800003f */
[----:B------:R-:W-:Y:S05]  /*2fe0*/  @!P3 BRA `(.L_x_29) ;  /* 0x000000000004b947 */ /* 0x000fea0003800000 */
[----:B------:R-:W-:Y:S01]  /*2ff0*/  BPT.TRAP 0x1 ;  /* 0x000000040000795c */ /* 0x000fe20000300000 */
.L_x_29:
[----:B-12---:R-:W-:Y:S01]  /*3000*/  IMAD R19, R5, 0x2000, R2 ;  /* 0x0000200005137824 */ /* 0x006fe200078e0202 */
[----:B------:R-:W-:Y:S01]  /*3010*/  R2UR UR35, R9 ;  /* 0x00000000092372ca */ /* 0x000fe200000e0000 */
[----:B------:R-:W-:Y:S01]  /*3020*/  UIADD3 UR6, UP0, UR30, 0x1f0, URZ ;  /* 0x000001f01e067890 */ /* 0x000fe2000ff1e03f */
[----:B------:R-:W-:Y:S01]  /*3030*/  R2UR UR33, R18 ;  /* 0x00000000122172ca */ /* 0x000fe200000e0000 */
[----:B------:R-:W-:Y:S01]  /*3040*/  UMOV UR8, 0x0 ;  /* 0x0000000000087882 */ /* 0x000fe20000000000 */
[----:B------:R-:W-:Y:S01]  /*3050*/  R2UR UR32, R19 ;  /* 0x00000000132072ca */ /* 0x000fe200000e0000 */
[----:B------:R-:W-:Y:S01]  /*3060*/  UIADD3.X UR7, URZ, UR31, URZ, UP0, !UPT ;  /* 0x0000001f3f077290 */ /* 0x000fe200087fe43f */
[----:B------:R-:W-:Y:S01]  /*3070*/  VIADD R5, R5, 0x1 ;  /* 0x0000000105057836 */ /* 0x000fe20000000000 */
[----:B------:R-:W-:Y:S01]  /*3080*/  UMOV UR9, 0x10000000 ;  /* 0x1000000000097882 */ /* 0x000fe20000000000 */
[----:B------:R-:W-:-:S03]  /*3090*/  UMOV UR34, URZ ;  /* 0x0000003f00227c82 */ /* 0x000fc60008000000 */
[C---:B------:R-:W-:Y:S02]  /*30a0*/  ISETP.NE.AND P3, PT, R5.reuse, 0x4, PT ;  /* 0x000000040500780c */ /* 0x040fe40003f65270 */
[----:B------:R-:W-:Y:S02]  /*30b0*/  USHF.L.U32 UR35, UR35, 0x6, URZ ;  /* 0x0000000623237899 */ /* 0x000fe4000800063f */
[----:B------:R-:W-:Y:S01]  /*30c0*/  UIADD3 UR33, UR33, 0xa000, URZ ;  /* 0x0000a00021217890 */ /* 0x000fe2000fffe03f */
[----:B------:R-:W-:Y:S01]  /*30d0*/  SEL R19, RZ, 0x1, P3 ;  /* 0x00000001ff137807 */ /* 0x000fe20001800000 */
[----:B------:R-:W-:Y:S01]  /*30e0*/  UIADD3 UR32, UR32, 0x2000, URZ ;  /* 0x0000200020207890 */ /* 0x000fe2000fffe03f */
[----:B------:R-:W-:Y:S02]  /*30f0*/  SEL R5, R5, RZ, P3 ;  /* 0x000000ff05057207 */ /* 0x000fe40001800000 */
[----:B------:R-:W-:-:S06]  /*3100*/  LOP3.LUT R6, R6, R19, RZ, 0x3c, !PT ;  /* 0x0000001306067212 */ /* 0x000fcc00078e3cff */
[----:B------:R2:W-:Y:S02]  /*3110*/  UTMALDG.4D [UR32], [UR6], desc[UR8] ;  /* 0x00000820060075b4 */ /* 0x0005e40008019000 */
[----:B--2---:R-:W-:Y:S01]  /*3120*/  NOP ;  /* 0x0000000000007918 */ /* 0x004fe20000000000 */
.L_x_27:
[----:B------:R-:W-:-:S07]  /*3130*/  VIADD R8, R8, 0xffffffff ;  /* 0xffffffff08087836 */ /* 0x000fce0000000000 */
.L_x_26:
[----:B------:R-:W-:Y:S01]  /*3140*/  IADD3 R17, R17, 0x1, RZ ;  /* 0x0000000111117810 */ /* 0x000fe20007ffe0ff */
[----:B------:R-:W-:Y:S05]  /*3150*/  WARPSYNC.ALL ;  /* 0x0000000000007948 */ /* 0x000fea0003800000 */
[----:B------:R-:W-:-:S04]  /*3160*/  ISETP.NE.AND P3, PT, R17, 0x4, PT ;  /* 0x000000041100780c */ /* 0x000fc80003f65270 */
[----:B-1----:R-:W-:Y:S02]  /*3170*/  SEL R19, RZ, 0x1, P3 ;  /* 0x00000001ff137807 */ /* 0x002fe40001800000 */
[----:B------:R-:W-:Y:S02]  /*3180*/  SEL R17, R17, RZ, P3 ;  /* 0x000000ff11117207 */ /* 0x000fe40001800000 */
[----:B------:R-:W-:Y:S02]  /*3190*/  LOP3.LUT R4, R4, R19, RZ, 0x3c, !PT ;  /* 0x0000001304047212 */ /* 0x000fe400078e3cff */
[----:B------:R-:W-:Y:S01]  /*31a0*/  FMNMX R18, R24, R23, !PT ;  /* 0x0000001718127209 */ /* 0x000fe20007800000 */
[----:B------:R-:W-:Y:S01]  /*31b0*/  ULDC UR6, c[0x0][0x604] ;  /* 0x0001810000067ab9 */ /* 0x000fe20000000800 */
[----:B------:R-:W-:Y:S01]  /*31c0*/  FMNMX R22, R26, R21, !PT ;  /* 0x000000151a167209 */ /* 0x000fe20007800000 */
[----:B------:R-:W-:Y:S01]  /*31d0*/  IMAD R92, R17, 0x8, R2 ;  /* 0x00000008115c7824 */ /* 0x000fe200078e0202 */
[----:B------:R-:W-:-:S02]  /*31e0*/  FMNMX R19, R25, R18, !PT ;  /* 0x0000001219137209 */ /* 0x000fc40007800000 */
[----:B------:R-:W-:Y:S02]  /*31f0*/  FMNMX R89, R27, R22, !PT ;  /* 0x000000161b597209 */ /* 0x000fe40007800000 */
[----:B------:R-:W-:Y:S02]  /*3200*/  FMNMX R18, R28, R19, !PT ;  /* 0x000000131c127209 */ /* 0x000fe40007800000 */
[----:B------:R-:W-:Y:S02]  /*3210*/  FMNMX R22, R30, R89, !PT ;  /* 0x000000591e167209 */ /* 0x000fe40007800000 */
[----:B------:R-:W-:Y:S02]  /*3220*/  FMNMX R19, R29, R18, !PT ;  /* 0x000000121d137209 */ /* 0x000fe40007800000 */
[----:B------:R-:W-:Y:S02]  /*3230*/  FMNMX R89, R31, R22, !PT ;  /* 0x000000161f597209 */ /* 0x000fe40007800000 */
        /* <DEDUP_REMOVED lines=23> */
[----:B------:R-:W-:-:S03]  /*33b0*/  FMNMX R88, R55, R88, !PT ;  /* 0x0000005837587209 */ /* 0x000fc60007800000 */
[----:B------:R-:W1:Y:S04]  /*33c0*/  SHFL.BFLY PT, R19, R22, 0x1, 0x1f ;  /* 0x0c201f0016137f89 */ /* 0x000e6800000e0000 */
[----:B------:R-:W2:Y:S01]  /*33d0*/  SHFL.BFLY PT, R91, R88, 0x1, 0x1f ;  /* 0x0c201f00585b7f89 */ /* 0x000ea200000e0000 */
[----:B-1----:R-:W-:Y:S02]  /*33e0*/  FMNMX R89, R22, R19, !PT ;  /* 0x0000001316597209 */ /* 0x002fe40007800000 */
[----:B--2---:R-:W-:-:S03]  /*33f0*/  FMNMX R91, R88, R91, !PT ;  /* 0x0000005b585b7209 */ /* 0x004fc60007800000 */
[----:B------:R-:W1:Y:S04]  /*3400*/  SHFL.BFLY PT, R18, R89, 0x2, 0x1f ;  /* 0x0c401f0059127f89 */ /* 0x000e6800000e0000 */
[----:B------:R-:W2:Y:S01]  /*3410*/  SHFL.BFLY PT, R90, R91, 0x2, 0x1f ;  /* 0x0c401f005b5a7f89 */ /* 0x000ea200000e0000 */
[----:B-1----:R-:W-:Y:S01]  /*3420*/  FMNMX R18, R89, R18, !PT ;  /* 0x0000001259127209 */ /* 0x002fe20007800000 */
[C---:B------:R-:W-:Y:S02]  /*3430*/  IMAD R89, R7.reuse, 0x8, R14 ;  /* 0x0000000807597824 */ /* 0x040fe400078e020e */
[----:B------:R-:W-:Y:S01]  /*3440*/  VIADD R7, R7, 0x1 ;  /* 0x0000000107077836 */ /* 0x000fe20000000000 */
[----:B--2---:R-:W-:Y:S02]  /*3450*/  FMNMX R19, R91, R90, !PT ;  /* 0x0000005a5b137209 */ /* 0x004fe40007800000 */
[----:B------:R-:W-:-:S02]  /*3460*/  FSETP.NEU.AND P3, PT, R18, -INF , PT ;  /* 0xff8000001200780b */ /* 0x000fc40003f6d000 */
[C---:B------:R-:W-:Y:S02]  /*3470*/  FSETP.NEU.AND P4, PT, R19.reuse, -INF , PT ;  /* 0xff8000001300780b */ /* 0x040fe40003f8d000 */
[----:B------:R-:W-:Y:S02]  /*3480*/  FSEL R90, R18, RZ, P3 ;  /* 0x000000ff125a7208 */ /* 0x000fe40001800000 */
[----:B------:R-:W-:Y:S02]  /*3490*/  FSEL R94, R19, RZ, P4 ;  /* 0x000000ff135e7208 */ /* 0x000fe40002000000 */
[----:B------:R-:W-:Y:S01]  /*34a0*/  PRMT R89, RZ, 0x654, R89 ;  /* 0x00000654ff597816 */ /* 0x000fe20000000059 */
[----:B------:R-:W-:Y:S02]  /*34b0*/  FADD R22, -R90, R23 ;  /* 0x000000175a167221 */ /* 0x000fe40000000100 */
[----:B------:R-:W-:Y:S01]  /*34c0*/  FADD R23, -R94, R21 ;  /* 0x000000155e177221 */ /* 0x000fe20000000100 */
[----:B------:R1:W-:Y:S01]  /*34d0*/  SYNCS.ARRIVE.TRANS64.RED.A1T0 RZ, [R89+URZ], RZ ;  /* 0x000000ff59ff79a7 */ /* 0x0003e2000810043f */
[----:B------:R-:W-:-:S02]  /*34e0*/  FMUL R21, R22, UR6 ;  /* 0x0000000616157c20 */ /* 0x000fc40008400000 */
[----:B------:R-:W-:-:S03]  /*34f0*/  FMUL R23, R23, UR6 ;  /* 0x0000000617177c20 */ /* 0x000fc60008400000 */
[----:B------:R-:W-:Y:S02]  /*3500*/  FSETP.GEU.AND P3, PT, R21, -126, PT ;  /* 0xc2fc00001500780b */ /* 0x000fe40003f6e000 */
[----:B------:R-:W-:Y:S02]  /*3510*/  FSETP.GEU.AND P4, PT, R23, -126, PT ;  /* 0xc2fc00001700780b */ /* 0x000fe40003f8e000 */
[----:B-1----:R-:W-:-:S09]  /*3520*/  SHF.L.U32 R89, R4, 0x1f, RZ ;  /* 0x0000001f04597819 */ /* 0x002fd200000006ff */
[----:B------:R-:W-:Y:S02]  /*3530*/  @!P3 FMUL R21, R21, 0.5 ;  /* 0x3f0000001515b820 */ /* 0x000fe40000400000 */
[----:B------:R-:W-:Y:S02]  /*3540*/  @!P4 FMUL R23, R23, 0.5 ;  /* 0x3f0000001717c820 */ /* 0x000fe40000400000 */
[----:B------:R-:W1:Y:S08]  /*3550*/  MUFU.EX2 R88, R21 ;  /* 0x0000001500587308 */ /* 0x000e700000000800 */
[----:B------:R-:W2:Y:S01]  /*3560*/  MUFU.EX2 R22, R23 ;  /* 0x0000001700167308 */ /* 0x000ea20000000800 */
[----:B-1----:R-:W-:Y:S01]  /*3570*/  @!P3 FMUL R88, R88, R88 ;  /* 0x000000585858b220 */ /* 0x002fe20000400000 */
[----:B------:R-:W-:-:S03]  /*3580*/  ISETP.NE.AND P3, PT, R7, 0x4, PT ;  /* 0x000000040700780c */ /* 0x000fc60003f65270 */
[-C--:B------:R-:W-:Y:S01]  /*3590*/  FMUL R56, R56, R88.reuse ;  /* 0x0000005838387220 */ /* 0x080fe20000400000 */
[-C--:B------:R-:W-:Y:S01]  /*35a0*/  FMUL R57, R57, R88.reuse ;  /* 0x0000005839397220 */ /* 0x080fe20000400000 */
[-C--:B------:R-:W-:Y:S01]  /*35b0*/  FMUL R60, R60, R88.reuse ;  /* 0x000000583c3c7220 */ /* 0x080fe20000400000 */
[----:B------:R-:W-:Y:S01]  /*35c0*/  FMUL R61, R61, R88 ;  /* 0x000000583d3d7220 */ /* 0x000fe20000400000 */
[----:B--2---:R-:W-:Y:S01]  /*35d0*/  @!P4 FMUL R22, R22, R22 ;  /* 0x000000161616c220 */ /* 0x004fe20000400000 */
[-C--:B------:R-:W-:Y:S01]  /*35e0*/  FMUL R64, R64, R88.reuse ;  /* 0x0000005840407220 */ /* 0x080fe20000400000 */
        /* <DEDUP_REMOVED lines=10> */
[----:B------:R-:W-:Y:S01]  /*3690*/  FMUL R85, R85, R88 ;  /* 0x0000005855557220 */ /* 0x000fe20000400000 */
        /* <DEDUP_REMOVED lines=15> */
[----:B------:R-:W-:-:S07]  /*3790*/  FMUL R87, R87, R22 ;  /* 0x0000001657577220 */ /* 0x000fce0000400000 */
.L_x_30:
[----:B-1----:R1:W2:Y:S02]  /*37a0*/  SYNCS.PHASECHK.TRANS64.TRYWAIT P4, [R92+URZ+0xa000], R89 ;  /* 0x00a000595c0075a7 */ /* 0x0022a4000808017f */
[----:B--2---:R-:W-:Y:S05]  /*37b0*/  @!P4 NANOSLEEP.SYNCS 0x989680 ;  /* 0x009896800000c95d */ /* 0x004fea0003900000 */
[----:B------:R-:W2:Y:S02]  /*37c0*/  @!P4 SYNCS.PHASECHK.TRANS64 P4, [R92+URZ+0xa000], R89 ;  /* 0x00a000595c00c5a7 */ /* 0x000ea4000808007f */
[----:B--2---:R-:W-:Y:S05]  /*37d0*/  @!P4 BRA `(.L_x_30) ;  /* 0xfffffffc00f0c947 */ /* 0x004fea000383ffff */
[----:B------:R-:W-:Y:S01]  /*37e0*/  ULDC UR7, c[0x0][0x604] ;  /* 0x0001810000077ab9 */ /* 0x000fe20000000800 */
[----:B------:R-:W-:Y:S01]  /*37f0*/  R2UR UR6, R17 ;  /* 0x00000000110672ca */ /* 0x000fe200000e0000 */
[----:B------:R-:W-:Y:S01]  /*3800*/  FMUL R99, R90, UR7 ;  /* 0x000000075a637c20 */ /* 0x000fe20008400000 */
[----:B------:R-:W-:Y:S01]  /*3810*/  FMUL R93, R94, UR7 ;  /* 0x000000075e5d7c20 */ /* 0x000fe20008400000 */
[----:B------:R-:W-:Y:S01]  /*3820*/  UMOV UR11, 0x40000040 ;  /* 0x40000040000b7882 */ /* 0x000fe20000000000 */
[----:B------:R-:W-:Y:S01]  /*3830*/  SEL R7, R7, RZ, P3 ;  /* 0x000000ff07077207 */ /* 0x000fe20001800000 */
[--C-:B------:R-:W-:Y:S01]  /*3840*/  FFMA R24, R24, UR7, -R99.reuse ;  /* 0x0000000718187c23 */ /* 0x100fe20008000863 */
[--C-:B------:R-:W-:Y:S01]  /*3850*/  FFMA R25, R25, UR7, -R99.reuse ;  /* 0x0000000719197c23 */ /* 0x100fe20008000863 */
[--C-:B------:R-:W-:Y:S01]  /*3860*/  FFMA R28, R28, UR7, -R99.reuse ;  /* 0x000000071c1c7c23 */ /* 0x100fe20008000863 */
[----:B------:R-:W-:Y:S01]  /*3870*/  FFMA R29, R29, UR7, -R99 ;  /* 0x000000071d1d7c23 */ /* 0x000fe20008000863 */
[--C-:B------:R-:W-:Y:S01]  /*3880*/  FFMA R26, R26, UR7, -R93.reuse ;  /* 0x000000071a1a7c23 */ /* 0x100fe2000800085d */
[----:B------:R-:W-:Y:S01]  /*3890*/  FSETP.GEU.AND P5, PT, R24, -126, PT ;  /* 0xc2fc00001800780b */ /* 0x000fe20003fae000 */
[--C-:B------:R-:W-:Y:S01]  /*38a0*/  FFMA R27, R27, UR7, -R93.reuse ;  /* 0x000000071b1b7c23 */ /* 0x100fe2000800085d */
[----:B------:R-:W-:Y:S01]  /*38b0*/  FSETP.GEU.AND P4, PT, R25, -126, PT ;  /* 0xc2fc00001900780b */ /* 0x000fe20003f8e000 */
[--C-:B------:R-:W-:Y:S01]  /*38c0*/  FFMA R30, R30, UR7, -R93.reuse ;  /* 0x000000071e1e7c23 */ /* 0x100fe2000800085d */
[----:B------:R-:W-:Y:S01]  /*38d0*/  FSETP.GEU.AND P6, PT, R28, -126, PT ;  /* 0xc2fc00001c00780b */ /* 0x000fe20003fce000 */
[----:B------:R-:W-:Y:S01]  /*38e0*/  FFMA R31, R31, UR7, -R93 ;  /* 0x000000071f1f7c23 */ /* 0x000fe2000800085d */
[--C-:B------:R-:W-:Y:S01]  /*38f0*/  FFMA R32, R32, UR7, -R99.reuse ;  /* 0x0000000720207c23 */ /* 0x100fe20008000863 */
[--C-:B------:R-:W-:Y:S01]  /*3900*/  FFMA R33, R33, UR7, -R99.reuse ;  /* 0x0000000721217c23 */ /* 0x100fe20008000863 */
[--C-:B------:R-:W-:Y:S01]  /*3910*/  FFMA R36, R36, UR7, -R99.reuse ;  /* 0x0000000724247c23 */ /* 0x100fe20008000863 */
[----:B------:R-:W-:Y:S01]  /*3920*/  FFMA R37, R37, UR7, -R99 ;  /* 0x0000000725257c23 */ /* 0x000fe20008000863 */
[--C-:B------:R-:W-:Y:S01]  /*3930*/  FFMA R34, R34, UR7, -R93.reuse ;  /* 0x0000000722227c23 */ /* 0x100fe2000800085d */
[----:B------:R-:W-:Y:S01]  /*3940*/  ULEA UR6, UR6, UR14, 0x9 ;  /* 0x0000000e06067291 */ /* 0x000fe2000f8e483f */
[--C-:B------:R-:W-:Y:S01]  /*3950*/  FFMA R35, R35, UR7, -R93.reuse ;  /* 0x0000000723237c23 */ /* 0x100fe2000800085d */
[----:B------:R-:W-:Y:S01]  /*3960*/  @!P5 FMUL R24, R24, 0.5 ;  /* 0x3f0000001818d820 */ /* 0x000fe20000400000 */
[--C-:B------:R-:W-:Y:S01]  /*3970*/  FFMA R38, R38, UR7, -R93.reuse ;  /* 0x0000000726267c23 */ /* 0x100fe2000800085d */
[----:B------:R-:W-:Y:S01]  /*3980*/  @!P4 FMUL R25, R25, 0.5 ;  /* 0x3f0000001919c820 */ /* 0x000fe20000400000 */
[----:B------:R-:W-:Y:S01]  /*3990*/  FFMA R39, R39, UR7, -R93 ;  /* 0x0000000727277c23 */ /* 0x000fe2000800085d */
[----:B------:R-:W2:Y:S01]  /*39a0*/  MUFU.EX2 R23, R24 ;  /* 0x0000001800177308 */ /* 0x000ea20000000800 */
[----:B------:R-:W-:Y:S01]  /*39b0*/  @!P6 FMUL R28, R28, 0.5 ;  /* 0x3f0000001c1ce820 */ /* 0x000fe20000400000 */
[----:B------:R-:W-:Y:S01]  /*39c0*/  UMOV UR10, UR6 ;  /* 0x00000006000a7c82 */ /* 0x000fe20008000000 */
[----:B------:R-:W-:Y:S01]  /*39d0*/  UIADD3 UR8, UR6, 0x80, URZ ;  /* 0x0000008006087890 */ /* 0x000fe2000fffe03f */
[----:B------:R-:W-:Y:S01]  /*39e0*/  FFMA R44, R44, UR7, -R99 ;  /* 0x000000072c2c7c23 */ /* 0x000fe20008000863 */
[----:B------:R-:W-:Y:S01]  /*39f0*/  FFMA R42, R42, UR7, -R93 ;  /* 0x000000072a2a7c23 */ /* 0x000fe2000800085d */
[----:B------:R-:W-:Y:S01]  /*3a00*/  FFMA R45, R45, UR7, -R99 ;  /* 0x000000072d2d7c23 */ /* 0x000fe20008000863 */
[--C-:B------:R-:W-:Y:S01]  /*3a10*/  FFMA R46, R46, UR7, -R93.reuse ;  /* 0x000000072e2e7c23 */ /* 0x100fe2000800085d */
[----:B-1----:R-:W1:Y:S01]  /*3a20*/  MUFU.EX2 R92, R25 ;  /* 0x00000019005c7308 */ /* 0x002e620000000800 */
[----:B------:R-:W-:Y:S01]  /*3a30*/  FFMA R47, R47, UR7, -R93 ;  /* 0x000000072f2f7c23 */ /* 0x000fe2000800085d */
[--C-:B------:R-:W-:Y:S01]  /*3a40*/  FFMA R48, R48, UR7, -R99.reuse ;  /* 0x0000000730307c23 */ /* 0x100fe20008000863 */
[--C-:B------:R-:W-:Y:S01]  /*3a50*/  FFMA R49, R49, UR7, -R99.reuse ;  /* 0x0000000731317c23 */ /* 0x100fe20008000863 */
[----:B------:R-:W-:Y:S01]  /*3a60*/  FFMA R52, R52, UR7, -R99 ;  /* 0x0000000734347c23 */ /* 0x000fe20008000863 */
[--C-:B------:R-:W-:Y:S01]  /*3a70*/  FFMA R50, R50, UR7, -R93.reuse ;  /* 0x0000000732327c23 */ /* 0x100fe2000800085d */
[--C-:B------:R-:W-:Y:S01]  /*3a80*/  FFMA R51, R51, UR7, -R93.reuse ;  /* 0x0000000733337c23 */ /* 0x100fe2000800085d */
[--C-:B------:R-:W-:Y:S01]  /*3a90*/  FFMA R55, R55, UR7, -R93.reuse ;  /* 0x0000000737377c23 */ /* 0x100fe2000800085d */
[----:B------:R3:W4:Y:S01]  /*3aa0*/  MUFU.EX2 R21, R28 ;  /* 0x0000001c00157308 */ /* 0x0007220000000800 */
[----:B--2---:R-:W-:Y:S01]  /*3ab0*/  @!P5 FMUL R23, R23, R23 ;  /* 0x000000171717d220 */ /* 0x004fe20000400000 */
[----:B------:R-:W-:Y:S01]  /*3ac0*/  FSETP.GEU.AND P5, PT, R29, -126, PT ;  /* 0xc2fc00001d00780b */ /* 0x000fe20003fae000 */
[----:B------:R-:W-:Y:S01]  /*3ad0*/  FFMA R54, R54, UR7, -R93 ;  /* 0x0000000736367c23 */ /* 0x000fe2000800085d */
[----:B------:R-:W-:-:S02]  /*3ae0*/  VIADD R17, R17, 0x1 ;  /* 0x0000000111117836 */ /* 0x000fc40000000000 */
[----:B------:R-:W-:Y:S01]  /*3af0*/  FFMA R15, R88, R15, R23 ;  /* 0x0000000f580f7223 */ /* 0x000fe20000000017 */
[----:B-1----:R-:W-:Y:S01]  /*3b00*/  @!P4 FMUL R92, R92, R92 ;  /* 0x0000005c5c5cc220 */ /* 0x002fe20000400000 */
[----:B------:R-:W-:Y:S01]  /*3b10*/  FSETP.GEU.AND P4, PT, R26, -126, PT ;  /* 0xc2fc00001a00780b */ /* 0x000fe20003f8e000 */
[----:B---3--:R-:W-:-:S03]  /*3b20*/  FFMA R28, R40, UR7, -R99 ;  /* 0x00000007281c7c23 */ /* 0x008fc60008000863 */
[----:B------:R-:W-:-:S03]  /*3b30*/  F2FP.BF16.F32.PACK_AB R24, R92, R23 ;  /* 0x000000175c18723e */ /* 0x000fc600000010ff */
[----:B------:R-:W-:Y:S01]  /*3b40*/  @!P5 FMUL R29, R29, 0.5 ;  /* 0x3f0000001d1dd820 */ /* 0x000fe20000400000 */
[----:B------:R-:W-:Y:S01]  /*3b50*/  FADD R92, R15, R92 ;  /* 0x0000005c0f5c7221 */ /* 0x000fe20000000000 */
[----:B----4-:R-:W-:Y:S01]  /*3b60*/  @!P6 FMUL R21, R21, R21 ;  /* 0x000000151515e220 */ /* 0x010fe20000400000 */
[----:B------:R-:W-:Y:S01]  /*3b70*/  FSETP.GEU.AND P6, PT, R27, -126, PT ;  /* 0xc2fc00001b00780b */ /* 0x000fe20003fce000 */
[----:B------:R1:W2:Y:S02]  /*3b80*/  MUFU.EX2 R90, R29 ;  /* 0x0000001d005a7308 */ /* 0x0002a40000000800 */
[----:B------:R-:W-:-:S06]  /*3b90*/  @!P4 FMUL R26, R26, 0.5 ;  /* 0x3f0000001a1ac820 */ /* 0x000fcc0000400000 */
[----:B------:R3:W4:Y:S01]  /*3ba0*/  MUFU.EX2 R91, R26 ;  /* 0x0000001a005b7308 */ /* 0x0007220000000800 */
[----:B-1----:R-:W-:-:S03]  /*3bb0*/  FFMA R29, R41, UR7, -R99 ;  /* 0x00000007291d7c23 */ /* 0x002fc60008000863 */
[----:B------:R-:W-:-:S04]  /*3bc0*/  @!P6 FMUL R27, R27, 0.5 ;  /* 0x3f0000001b1be820 */ /* 0x000fc80000400000 */
[----:B------:R-:W1:Y:S01]  /*3bd0*/  MUFU.EX2 R98, R27 ;  /* 0x0000001b00627308 */ /* 0x000e620000000800 */
[----:B--2---:R-:W-:Y:S01]  /*3be0*/  @!P5 FMUL R90, R90, R90 ;  /* 0x0000005a5a5ad220 */ /* 0x004fe20000400000 */
[----:B------:R-:W-:-:S04]  /*3bf0*/  FSETP.GEU.AND P5, PT, R30, -126, PT ;  /* 0xc2fc00001e00780b */ /* 0x000fc80003fae000 */
[----:B---3--:R-:W-:Y:S01]  /*3c00*/  F2FP.BF16.F32.PACK_AB R26, R90, R21 ;  /* 0x000000155a1a723e */ /* 0x008fe200000010ff */
[----:B------:R-:W-:Y:S01]  /*3c10*/  FADD R21, R92, R21 ;  /* 0x000000155c157221 */ /* 0x000fe20000000000 */
[----:B----4-:R-:W-:Y:S01]  /*3c20*/  @!P4 FMUL R91, R91, R91 ;  /* 0x0000005b5b5bc220 */ /* 0x010fe20000400000 */
[----:B------:R-:W-:Y:S02]  /*3c30*/  FSETP.GEU.AND P4, PT, R31, -126, PT ;  /* 0xc2fc00001f00780b */ /* 0x000fe40003f8e000 */
[----:B------:R-:W-:Y:S01]  /*3c40*/  FADD R90, R21, R90 ;  /* 0x0000005a155a7221 */ /* 0x000fe20000000000 */
[----:B------:R-:W-:-:S03]  /*3c50*/  FFMA R13, R22, R13, R91 ;  /* 0x0000000d160d7223 */ /* 0x000fc6000000005b */
[----:B------:R-:W-:Y:S01]  /*3c60*/  @!P5 FMUL R30, R30, 0.5 ;  /* 0x3f0000001e1ed820 */ /* 0x000fe20000400000 */
[----:B-1----:R-:W-:Y:S01]  /*3c70*/  @!P6 FMUL R98, R98, R98 ;  /* 0x000000626262e220 */ /* 0x002fe20000400000 */
[----:B------:R-:W-:Y:S02]  /*3c80*/  FSETP.GEU.AND P6, PT, R32, -126, PT ;  /* 0xc2fc00002000780b */ /* 0x000fe40003fce000 */
[----:B------:R-:W1:Y:S02]  /*3c90*/  MUFU.EX2 R89, R30 ;  /* 0x0000001e00597308 */ /* 0x000e640000000800 */
[----:B------:R-:W-:Y:S01]  /*3ca0*/  F2FP.BF16.F32.PACK_AB R25, R98, R91 ;  /* 0x0000005b6219723e */ /* 0x000fe200000010ff */
[----:B------:R-:W-:Y:S01]  /*3cb0*/  @!P4 FMUL R31, R31, 0.5 ;  /* 0x3f0000001f1fc820 */ /* 0x000fe20000400000 */
[----:B------:R-:W-:Y:S01]  /*3cc0*/  FADD R98, R13, R98 ;  /* 0x000000620d627221 */ /* 0x000fe20000000000 */
[C---:B------:R-:W-:Y:S01]  /*3cd0*/  LEA R13, R7.reuse, R14, 0x3 ;  /* 0x0000000e070d7211 */ /* 0x040fe200078e18ff */
[----:B------:R-:W-:-:S02]  /*3ce0*/  VIADD R7, R7, 0x1 ;  /* 0x0000000107077836 */ /* 0x000fc40000000000 */
[----:B------:R-:W2:Y:S01]  /*3cf0*/  MUFU.EX2 R94, R31 ;  /* 0x0000001f005e7308 */ /* 0x000ea20000000800 */
[----:B------:R-:W-:Y:S02]  /*3d00*/  PRMT R13, RZ, 0x654, R13 ;  /* 0x00000654ff0d7816 */ /* 0x000fe4000000000d */
[----:B------:R-:W-:Y:S01]  /*3d10*/  @!P6 FMUL R32, R32, 0.5 ;  /* 0x3f0000002020e820 */ /* 0x000fe20000400000 */
[----:B------:R-:W-:-:S04]  /*3d20*/  ISETP.NE.AND P3, PT, R7, 0x4, PT ;  /* 0x000000040700780c */ /* 0x000fc80003f65270 */
[----:B------:R-:W3:Y:S01]  /*3d30*/  MUFU.EX2 R95, R32 ;  /* 0x00000020005f7308 */ /* 0x000ee20000000800 */
[----:B-1----:R-:W-:Y:S01]  /*3d40*/  @!P5 FMUL R89, R89, R89 ;  /* 0x000000595959d220 */ /* 0x002fe20000400000 */
[----:B------:R-:W-:Y:S02]  /*3d50*/  FSETP.GEU.AND P5, PT, R33, -126, PT ;  /* 0xc2fc00002100780b */ /* 0x000fe40003fae000 */
[----:B------:R-:W-:Y:S01]  /*3d60*/  SEL R7, R7, RZ, P3 ;  /* 0x000000ff07077207 */ /* 0x000fe20001800000 */
[----:B--2---:R-:W-:Y:S01]  /*3d70*/  @!P4 FMUL R94, R94, R94 ;  /* 0x0000005e5e5ec220 */ /* 0x004fe20000400000 */
[----:B------:R-:W-:-:S04]  /*3d80*/  FSETP.GEU.AND P4, PT, R36, -126, PT ;  /* 0xc2fc00002400780b */ /* 0x000fc80003f8e000 */
[----:B------:R-:W-:-:S05]  /*3d90*/  F2FP.BF16.F32.PACK_AB R27, R94, R89 ;  /* 0x000000595e1b723e */ /* 0x000fca00000010ff */
[----:B------:R-:W-:Y:S01]  /*3da0*/  @!P5 FMUL R33, R33, 0.5 ;  /* 0x3f0000002121d820 */ /* 0x000fe20000400000 */
[----:B------:R-:W-:Y:S01]  /*3db0*/  FADD R89, R98, R89 ;  /* 0x0000005962597221 */ /* 0x000fe20000000000 */
[----:B---3--:R-:W-:Y:S01]  /*3dc0*/  @!P6 FMUL R95, R95, R95 ;  /* 0x0000005f5f5fe220 */ /* 0x008fe20000400000 */
[----:B------:R-:W-:Y:S01]  /*3dd0*/  FSETP.GEU.AND P6, PT, R37, -126, PT ;  /* 0xc2fc00002500780b */ /* 0x000fe20003fce000 */
[----:B------:R-:W1:Y:S01]  /*3de0*/  MUFU.EX2 R96, R33 ;  /* 0x0000002100607308 */ /* 0x000e620000000800 */
[----:B------:R-:W-:Y:S01]  /*3df0*/  WARPGROUP.ARRIVE ;  /* 0x00000000000079c5 */ /* 0x000fe20000000000 */
[----:B------:R-:W-:Y:S01]  /*3e00*/  FADD R89, R89, R94 ;  /* 0x0000005e59597221 */ /* 0x000fe20000000000 */
[----:B------:R-:W-:-:S04]  /*3e10*/  @!P4 FMUL R36, R36, 0.5 ;  /* 0x3f0000002424c820 */ /* 0x000fc80000400000 */
[----:B------:R-:W-:Y:S01]  /*3e20*/  HGMMA.64x64x16.F32.BF16 R56, R24, gdesc[UR8].tnspB, R56, gsb0 ;  /* 0x40e0000818387df0 */ /* 0x000fe20008001838 */
[----:B------:R-:W2:Y:S01]  /*3e30*/  MUFU.EX2 R97, R36 ;  /* 0x0000002400617308 */ /* 0x000ea20000000800 */
[----:B------:R-:W-:Y:S01]  /*3e40*/  UMOV UR10, UR8 ;  /* 0x00000008000a7c82 */ /* 0x000fe20008000000 */
[----:B------:R-:W-:Y:S01]  /*3e50*/  UMOV UR11, 0x40000040 ;  /* 0x40000040000b7882 */ /* 0x000fe20000000000 */
[----:B------:R-:W-:Y:S01]  /*3e60*/  UIADD3 UR8, UR6, 0x100, URZ ;  /* 0x0000010006087890 */ /* 0x000fe2000fffe03f */
[----:B------:R-:W-:Y:S01]  /*3e70*/  @!P6 FMUL R37, R37, 0.5 ;  /* 0x3f0000002525e820 */ /* 0x000fe20000400000 */
[----:B------:R-:W-:-:S03]  /*3e80*/  UIADD3 UR6, UR6, 0x180, URZ ;  /* 0x0000018006067890 */ /* 0x000fc6000fffe03f */
[----:B------:R-:W3:Y:S01]  /*3e90*/  MUFU.EX2 R100, R37 ;  /* 0x0000002500647308 */ /* 0x000ee20000000800 */
[----:B-1----:R-:W-:Y:S01]  /*3ea0*/  @!P5 FMUL R96, R96, R96 ;  /* 0x000000606060d220 */ /* 0x002fe20000400000 */
[----:B------:R-:W-:Y:S01]  /*3eb0*/  FSETP.GEU.AND P5, PT, R34, -126, PT ;  /* 0xc2fc00002200780b */ /* 0x000fe20003fae000 */
[----:B--2---:R-:W-:Y:S01]  /*3ec0*/  @!P4 FMUL R97, R97, R97 ;  /* 0x000000616161c220 */ /* 0x004fe20000400000 */
[----:B------:R-:W-:-:S11]  /*3ed0*/  FSETP.GEU.AND P4, PT, R35, -126, PT ;  /* 0xc2fc00002300780b */ /* 0x000fd60003f8e000 */
[----:B------:R-:W-:Y:S01]  /*3ee0*/  @!P5 FMUL R34, R34, 0.5 ;  /* 0x3f0000002222d820 */ /* 0x000fe20000400000 */
[----:B---3--:R-:W-:Y:S01]  /*3ef0*/  @!P6 FMUL R100, R100, R100 ;  /* 0x000000646464e220 */ /* 0x008fe20000400000 */
[----:B------:R-:W-:Y:S02]  /*3f00*/  FSETP.GEU.AND P6, PT, R38, -126, PT ;  /* 0xc2fc00002600780b */ /* 0x000fe40003fce000 */
[----:B------:R-:W1:Y:S02]  /*3f10*/  MUFU.EX2 R102, R34 ;  /* 0x0000002200667308 */ /* 0x000e640000000800 */
[----:B------:R-:W-:Y:S01]  /*3f20*/  F2FP.BF16.F32.PACK_AB R30, R100, R97 ;  /* 0x00000061641e723e */ /* 0x000fe200000010ff */
[----:B------:R-:W-:-:S05]  /*3f30*/  @!P4 FMUL R35, R35, 0.5 ;  /* 0x3f0000002323c820 */ /* 0x000fca0000400000 */
[----:B------:R-:W2:Y:S03]  /*3f40*/  MUFU.EX2 R101, R35 ;  /* 0x0000002300657308 */ /* 0x000ea60000000800 */
[----:B------:R-:W-:-:S05]  /*3f50*/  @!P6 FMUL R38, R38, 0.5 ;  /* 0x3f0000002626e820 */ /* 0x000fca0000400000 */
        /* <DEDUP_REMOVED lines=8> */
[----:B------:R-:W1:Y:S01]  /*3fe0*/  MUFU.EX2 R40, R39 ;  /* 0x0000002700287308 */ /* 0x000e620000000800 */
[----:B------:R-:W-:-:S07]  /*3ff0*/  @!P4 FMUL R28, R28, 0.5 ;  /* 0x3f0000001c1cc820 */ /* 0x000fce0000400000 */
[----:B------:R2:W3:Y:S03]  /*4000*/  MUFU.EX2 R41, R28 ;  /* 0x0000001c00297308 */ /* 0x0004e60000000800 */
[----:B------:R-:W-:Y:S01]  /*4010*/  @!P6 FMUL R29, R29, 0.5 ;  /* 0x3f0000001d1de820 */ /* 0x000fe20000400000 */
[----:B------:R-:W-:Y:S02]  /*4020*/  WARPGROUP.DEPBAR.LE gsb0, 0x0 ;  /* 0x00008000000079c5 */ /* 0x000fe40000010000 */
[----:B-1----:R-:W-:Y:S02]  /*4030*/  @!P5 FMUL R40, R40, R40 ;  /* 0x000000282828d220 */ /* 0x002fe40000400000 */
[----:B------:R1:W4:Y:S01]  /*4040*/  MUFU.EX2 R24, R29 ;  /* 0x0000001d00187308 */ /* 0x0003220000000800 */
[----:B--2---:R-:W-:Y:S01]  /*4050*/  F2FP.BF16.F32.PACK_AB R28, R96, R95 ;  /* 0x0000005f601c723e */ /* 0x004fe200000010ff */
[----:B------:R-:W-:Y:S01]  /*4060*/  FFMA R27, R43, UR7, -R93 ;  /* 0x000000072b1b7c23 */ /* 0x000fe2000800085d */
[----:B------:R-:W-:Y:S01]  /*4070*/  FSETP.GEU.AND P5, PT, R44, -126, PT ;  /* 0xc2fc00002c00780b */ /* 0x000fe20003fae000 */
[----:B------:R-:W-:Y:S01]  /*4080*/  FFMA R43, R53, UR7, -R99 ;  /* 0x00000007352b7c23 */ /* 0x000fe20008000863 */
[----:B------:R-:W-:Y:S01]  /*4090*/  F2FP.BF16.F32.PACK_AB R31, R40, R103 ;  /* 0x00000067281f723e */ /* 0x000fe200000010ff */
[----:B------:R-:W-:Y:S01]  /*40a0*/  UMOV UR7, 0x40000040 ;  /* 0x4000004000077882 */ /* 0x000fe20000000000 */
[----:B---3--:R-:W-:Y:S01]  /*40b0*/  @!P4 FMUL R41, R41, R41 ;  /* 0x000000292929c220 */ /* 0x008fe20000400000 */
[----:B------:R-:W-:Y:S01]  /*40c0*/  FSETP.GEU.AND P4, PT, R45, -126, PT ;  /* 0xc2fc00002d00780b */ /* 0x000fe20003f8e000 */
[----:B------:R-:W-:Y:S01]  /*40d0*/  FADD R95, R90, R95 ;  /* 0x0000005f5a5f7221 */ /* 0x000fe20000000000 */
[----:B-1----:R-:W-:Y:S01]  /*40e0*/  F2FP.BF16.F32.PACK_AB R29, R101, R102 ;  /* 0x00000066651d723e */ /* 0x002fe200000010ff */
[----:B------:R-:W-:-:S02]  /*40f0*/  FADD R102, R89, R102 ;  /* 0x0000006659667221 */ /* 0x000fc40000000000 */
[----:B------:R-:W-:Y:S01]  /*4100*/  FADD R96, R95, R96 ;  /* 0x000000605f607221 */ /* 0x000fe20000000000 */
[----:B------:R-:W-:Y:S01]  /*4110*/  WARPGROUP.ARRIVE ;  /* 0x00000000000079c5 */ /* 0x000fe20000000000 */
[----:B------:R-:W-:Y:S01]  /*4120*/  FADD R102, R102, R101 ;  /* 0x0000006566667221 */ /* 0x000fe20000000000 */
[----:B------:R-:W-:Y:S01]  /*4130*/  @!P5 FMUL R44, R44, 0.5 ;  /* 0x3f0000002c2cd820 */ /* 0x000fe20000400000 */
[----:B----4-:R-:W-:Y:S01]  /*4140*/  @!P6 FMUL R24, R24, R24 ;  /* 0x000000181818e220 */ /* 0x010fe20000400000 */
[----:B------:R-:W-:Y:S01]  /*4150*/  FSETP.GEU.AND P6, PT, R42, -126, PT ;  /* 0xc2fc00002a00780b */ /* 0x000fe20003fce000 */
[----:B------:R-:W-:Y:S01]  /*4160*/  FADD R97, R96, R97 ;  /* 0x0000006160617221 */ /* 0x000fe20000000000 */
[----:B------:R-:W-:Y:S01]  /*4170*/  HGMMA.64x64x16.F32.BF16 R56, R28, gdesc[UR8].tnspB, R56, gsb0 ;  /* 0x40e000081c387df0 */ /* 0x000fe20008001838 */
[----:B------:R-:W-:Y:S01]  /*4180*/  @!P4 FMUL R45, R45, 0.5 ;  /* 0x3f0000002d2dc820 */ /* 0x000fe20000400000 */
[----:B------:R-:W1:Y:S01]  /*4190*/  MUFU.EX2 R26, R44 ;  /* 0x0000002c001a7308 */ /* 0x000e620000000800 */
[----:B------:R-:W-:Y:S01]  /*41a0*/  F2FP.BF16.F32.PACK_AB R32, R24, R41 ;  /* 0x000000291820723e */ /* 0x000fe200000010ff */
[----:B------:R-:W-:Y:S01]  /*41b0*/  UMOV UR10, UR8 ;  /* 0x00000008000a7c82 */ /* 0x000fe20008000000 */
[----:B------:R-:W-:Y:S01]  /*41c0*/  UMOV UR11, 0x40000040 ;  /* 0x40000040000b7882 */ /* 0x000fe20000000000 */
[----:B------:R-:W-:Y:S01]  /*41d0*/  FADD R103, R102, R103 ;  /* 0x0000006766677221 */ /* 0x000fe20000000000 */
[----:B------:R-:W-:-:S03]  /*41e0*/  FADD R100, R97, R100 ;  /* 0x0000006461647221 */ /* 0x000fc60000000000 */
[----:B------:R-:W2:Y:S01]  /*41f0*/  MUFU.EX2 R25, R45 ;  /* 0x0000002d00197308 */ /* 0x000ea20000000800 */
[----:B------:R-:W-:Y:S01]  /*4200*/  @!P6 FMUL R42, R42, 0.5 ;  /* 0x3f0000002a2ae820 */ /* 0x000fe20000400000 */
[----:B------:R-:W-:Y:S01]  /*4210*/  FADD R103, R103, R40 ;  /* 0x0000002867677221 */ /* 0x000fe20000000000 */
[----:B------:R-:W-:-:S04]  /*4220*/  FADD R41, R100, R41 ;  /* 0x0000002964297221 */ /* 0x000fc80000000000 */
[----:B------:R-:W-:Y:S01]  /*4230*/  FADD R41, R41, R24 ;  /* 0x0000001829297221 */ /* 0x000fe20000000000 */
[----:B------:R-:W3:Y:S01]  /*4240*/  MUFU.EX2 R42, R42 ;  /* 0x0000002a002a7308 */ /* 0x000ee20000000800 */
[----:B-1----:R-:W-:Y:S01]  /*4250*/  @!P5 FMUL R26, R26, R26 ;  /* 0x0000001a1a1ad220 */ /* 0x002fe20000400000 */
[----:B------:R-:W-:Y:S01]  /*4260*/  FSETP.GEU.AND P5, PT, R27, -126, PT ;  /* 0xc2fc00001b00780b */ /* 0x000fe20003fae000 */
[----:B--2---:R-:W-:Y:S01]  /*4270*/  @!P4 FMUL R25, R25, R25 ;  /* 0x000000191919c220 */ /* 0x004fe20000400000 */
[----:B------:R-:W-:-:S04]  /*4280*/  FSETP.GEU.AND P4, PT, R46, -126, PT ;  /* 0xc2fc00002e00780b */ /* 0x000fc80003f8e000 */
[----:B------:R-:W-:-:S07]  /*4290*/  F2FP.BF16.F32.PACK_AB R34, R25, R26 ;  /* 0x0000001a1922723e */ /* 0x000fce00000010ff */
[----:B------:R-:W-:Y:S01]  /*42a0*/  @!P5 FMUL R27, R27, 0.5 ;  /* 0x3f0000001b1bd820 */ /* 0x000fe20000400000 */
[----:B------:R-:W-:Y:S01]  /*42b0*/  FADD R26, R41, R26 ;  /* 0x0000001a291a7221 */ /* 0x000fe20000000000 */
[----:B---3--:R-:W-:Y:S01]  /*42c0*/  @!P6 FMUL R42, R42, R42 ;  /* 0x0000002a2a2ae220 */ /* 0x008fe20000400000 */
[----:B------:R-:W-:Y:S02]  /*42d0*/  FSETP.GEU.AND P6, PT, R47, -126, PT ;  /* 0xc2fc00002f00780b */ /* 0x000fe40003fce000 */
[----:B------:R-:W-:Y:S01]  /*42e0*/  FADD R25, R26, R25 ;  /* 0x000000191a197221 */ /* 0x000fe20000000000 */
[----:B------:R-:W1:Y:S01]  /*42f0*/  MUFU.EX2 R27, R27 ;  /* 0x0000001b001b7308 */ /* 0x000e620000000800 */
[----:B------:R-:W-:-:S09]  /*4300*/  @!P4 FMUL R46, R46, 0.5 ;  /* 0x3f0000002e2ec820 */ /* 0x000fd20000400000 */
[----:B------:R-:W-:Y:S01]  /*4310*/  @!P6 FMUL R47, R47, 0.5 ;  /* 0x3f0000002f2fe820 */ /* 0x000fe20000400000 */
[----:B-1----:R-:W-:Y:S01]  /*4320*/  @!P5 FMUL R27, R27, R27 ;  /* 0x0000001b1b1bd220 */ /* 0x002fe20000400000 */
[----:B------:R-:W-:-:S04]  /*4330*/  FSETP.GEU.AND P5, PT, R48, -126, PT ;  /* 0xc2fc00003000780b */ /* 0x000fc80003fae000 */
[----:B------:R-:W-:Y:S01]  /*4340*/  F2FP.BF16.F32.PACK_AB R33, R27, R42 ;  /* 0x0000002a1b21723e */ /* 0x000fe200000010ff */
[----:B------:R-:W-:-:S04]  /*4350*/  FADD R42, R103, R42 ;  /* 0x0000002a672a7221 */ /* 0x000fc80000000000 */
[----:B------:R-:W-:-:S04]  /*4360*/  FADD R27, R42, R27 ;  /* 0x0000001b2a1b7221 */ /* 0x000fc80000000000 */
[----:B------:R-:W-:Y:S01]  /*4370*/  @!P5 FMUL R48, R48, 0.5 ;  /* 0x3f0000003030d820 */ /* 0x000fe20000400000 */
[----:B------:R-:W-:Y:S02]  /*4380*/  WARPGROUP.DEPBAR.LE gsb0, 0x0 ;  /* 0x00008000000079c5 */ /* 0x000fe40000010000 */
[----:B------:R-:W1:Y:S08]  /*4390*/  MUFU.EX2 R28, R46 ;  /* 0x0000002e001c7308 */ /* 0x000e700000000800 */
[----:B------:R-:W2:Y:S08]  /*43a0*/  MUFU.EX2 R31, R47 ;  /* 0x0000002f001f7308 */ /* 0x000eb00000000800 */
        /* <DEDUP_REMOVED lines=9> */
[----:B------:R-:W-:Y:S01]  /*4440*/  WARPGROUP.ARRIVE ;  /* 0x00000000000079c5 */ /* 0x000fe20000000000 */
[----:B------:R-:W1:Y:S01]  /*4450*/  MUFU.EX2 R29, R49 ;  /* 0x00000031001d7308 */ /* 0x000e620000000800 */
[----:B------:R-:W-:Y:S01]  /*4460*/  FSETP.GEU.AND P5, PT, R52, -126, PT ;  /* 0xc2fc00003400780b */ /* 0x000fe20003fae000 */
[----:B------:R-:W-:Y:S01]  /*4470*/  FADD R31, R28, R31 ;  /* 0x0000001f1c1f7221 */ /* 0x000fe20000000000 */
[----:B------:R-:W-:Y:S02]  /*4480*/  @!P6 FMUL R43, R43, 0.5 ;  /* 0x3f0000002b2be820 */ /* 0x000fe40000400000 */
[----:B------:R-:W-:Y:S04]  /*4490*/  HGMMA.64x64x16.F32.BF16 R56, R32, gdesc[UR8].tnspB, R56, gsb0 ;  /* 0x40e0000820387df0 */ /* 0x000fe80008001838 */
[----:B------:R-:W2:Y:S05]  /*44a0*/  MUFU.EX2 R43, R43 ;  /* 0x0000002b002b7308 */ /* 0x000eaa0000000800 */
[----:B------:R-:W-:Y:S01]  /*44b0*/  @!P5 FMUL R52, R52, 0.5 ;  /* 0x3f0000003434d820 */ /* 0x000fe20000400000 */
[----:B-1----:R-:W-:Y:S01]  /*44c0*/  @!P4 FMUL R29, R29, R29 ;  /* 0x0000001d1d1dc220 */ /* 0x002fe20000400000 */
[----:B------:R-:W-:-:S04]  /*44d0*/  FSETP.GEU.AND P4, PT, R50, -126, PT ;  /* 0xc2fc00003200780b */ /* 0x000fc80003f8e000 */
[----:B------:R-:W-:Y:S01]  /*44e0*/  F2FP.BF16.F32.PACK_AB R36, R29, R30 ;  /* 0x0000001e1d24723e */ /* 0x000fe200000010ff */
[----:B------:R-:W-:Y:S01]  /*44f0*/  FADD R30, R25, R30 ;  /* 0x0000001e191e7221 */ /* 0x000fe20000000000 */
[----:B--2---:R-:W-:Y:S01]  /*4500*/  @!P6 FMUL R43, R43, R43 ;  /* 0x0000002b2b2be220 */ /* 0x004fe20000400000 */
[----:B------:R-:W-:Y:S02]  /*4510*/  FSETP.GEU.AND P6, PT, R51, -126, PT ;  /* 0xc2fc00003300780b */ /* 0x000fe40003fce000 */
[----:B------:R-:W-:-:S04]  /*4520*/  FADD R29, R30, R29 ;  /* 0x0000001d1e1d7221 */ /* 0x000fc80000000000 */
[----:B------:R-:W-:-:S07]  /*4530*/  @!P4 FMUL R50, R50, 0.5 ;  /* 0x3f0000003232c820 */ /* 0x000fce0000400000 */
[----:B------:R-:W-:Y:S01]  /*4540*/  @!P6 FMUL R51, R51, 0.5 ;  /* 0x3f0000003333e820 */ /* 0x000fe20000400000 */
[----:B------:R-:W-:Y:S02]  /*4550*/  WARPGROUP.DEPBAR.LE gsb0, 0x0 ;  /* 0x00008000000079c5 */ /* 0x000fe40000010000 */
[----:B------:R-:W1:Y:S08]  /*4560*/  MUFU.EX2 R32, R52 ;  /* 0x0000003400207308 */ /* 0x000e700000000800 */
[----:B------:R-:W2:Y:S08]  /*4570*/  MUFU.EX2 R34, R50 ;  /* 0x0000003200227308 */ /* 0x000eb00000000800 */
[----:B------:R-:W3:Y:S01]  /*4580*/  MUFU.EX2 R35, R51 ;  /* 0x0000003300237308 */ /* 0x000ee20000000800 */
[----:B-1----:R-:W-:Y:S01]  /*4590*/  @!P5 FMUL R32, R32, R32 ;  /* 0x000000202020d220 */ /* 0x002fe20000400000 */
[----:B------:R-:W-:-:S04]  /*45a0*/  FSETP.GEU.AND P5, PT, R55, -126, PT ;  /* 0xc2fc00003700780b */ /* 0x000fc80003fae000 */
[----:B------:R-:W-:Y:S01]  /*45b0*/  F2FP.BF16.F32.PACK_AB R38, R43, R32 ;  /* 0x000000202b26723e */ /* 0x000fe200000010ff */
[----:B------:R-:W-:Y:S01]  /*45c0*/  FADD R32, R29, R32 ;  /* 0x000000201d207221 */ /* 0x000fe20000000000 */
[----:B--2---:R-:W-:Y:S01]  /*45d0*/  @!P4 FMUL R34, R34, R34 ;  /* 0x000000222222c220 */ /* 0x004fe20000400000 */
[----:B------:R-:W-:Y:S02]  /*45e0*/  FSETP.GEU.AND P4, PT, R54, -126, PT ;  /* 0xc2fc00003600780b */ /* 0x000fe40003f8e000 */
[----:B------:R-:W-:Y:S01]  /*45f0*/  FADD R15, R32, R43 ;  /* 0x0000002b200f7221 */ /* 0x000fe20000000000 */
[----:B------:R-:W-:-:S03]  /*4600*/  FADD R31, R31, R34 ;  /* 0x000000221f1f7221 */ /* 0x000fc60000000000 */
[----:B------:R-:W-:Y:S01]  /*4610*/  @!P5 FMUL R55, R55, 0.5 ;  /* 0x3f0000003737d820 */ /* 0x000fe20000400000 */
[----:B---3--:R-:W-:-:S03]  /*4620*/  @!P6 FMUL R35, R35, R35 ;  /* 0x000000232323e220 */ /* 0x008fc60000400000 */
[----:B------:R-:W1:Y:S01]  /*4630*/  MUFU.EX2 R33, R55 ;  /* 0x0000003700217308 */ /* 0x000e620000000800 */
[----:B------:R-:W-:Y:S01]  /*4640*/  FADD R31, R31, R35 ;  /* 0x000000231f1f7221 */ /* 0x000fe20000000000 */
[----:B------:R-:W-:Y:S01]  /*4650*/  F2FP.BF16.F32.PACK_AB R37, R35, R34 ;  /* 0x000000222325723e */ /* 0x000fe200000010ff */
[----:B------:R-:W-:-:S05]  /*4660*/  @!P4 FMUL R54, R54, 0.5 ;  /* 0x3f0000003636c820 */ /* 0x000fca0000400000 */
[----:B------:R-:W2:Y:S01]  /*4670*/  MUFU.EX2 R44, R54 ;  /* 0x00000036002c7308 */ /* 0x000ea20000000800 */
[----:B-1----:R-:W-:Y:S01]  /*4680*/  @!P5 FMUL R33, R33, R33 ;  /* 0x000000212121d220 */ /* 0x002fe20000400000 */
[----:B--2---:R-:W-:Y:S01]  /*4690*/  @!P4 FMUL R44, R44, R44 ;  /* 0x0000002c2c2cc220 */ /* 0x004fe20000400000 */
[----:B------:R-:W-:-:S04]  /*46a0*/  ISETP.NE.AND P4, PT, R17, 0x4, PT ;  /* 0x000000041100780c */ /* 0x000fc80003f85270 */
[----:B------:R-:W-:Y:S01]  /*46b0*/  F2FP.BF16.F32.PACK_AB R39, R33, R44 ;  /* 0x0000002c2127723e */ /* 0x000fe200000010ff */
[----:B------:R-:W-:Y:S01]  /*46c0*/  FADD R44, R31, R44 ;  /* 0x0000002c1f2c7221 */ /* 0x000fe20000000000 */
[----:B------:R-:W-:Y:S02]  /*46d0*/  SEL R17, R17, RZ, P4 ;  /* 0x000000ff11117207 */ /* 0x000fe40002000000 */
[----:B------:R-:W-:-:S06]  /*46e0*/  WARPGROUP.ARRIVE ;  /* 0x00000000000079c5 */ /* 0x000fcc0000000000 */
[----:B------:R-:W-:Y:S03]  /*46f0*/  HGMMA.64x64x16.F32.BF16 R56, R36, gdesc[UR4].tnspB, R56, gsb0 ;  /* 0x40e0000424387df0 */ /* 0x000fe60008001838 */
[----:B------:R-:W-:Y:S02]  /*4700*/  WARPGROUP.DEPBAR.LE gsb0, 0x0 ;  /* 0x00008000000079c5 */ /* 0x000fe40000010000 */
[----:B------:R1:W-:Y:S02]  /*4710*/  SYNCS.ARRIVE.TRANS64.RED.A1T0 RZ, [R13+URZ], RZ ;  /* 0x000000ff0dff79a7 */ /* 0x0003e4000810043f */
[----:B-1----:R-:W-:-:S04]  /*4720*/  SEL R13, RZ, 0x1, P4 ;  /* 0x00000001ff0d7807 */ /* 0x002fc80002000000 */
[----:B------:R-:W-:Y:S01]  /*4730*/  LOP3.LUT R4, R4, R13, RZ, 0x3c, !PT ;  /* 0x0000000d04047212 */ /* 0x000fe200078e3cff */
[----:B------:R-:W-:Y:S01]  /*4740*/  FADD R13, R44, R33 ;  /* 0x000000212c0d7221 */ /* 0x000fe20000000000 */
[----:B------:R-:W-:Y:S06]  /*4750*/  @P2 BRA `(.L_x_31) ;  /* 0x0000000000a02947 */ /* 0x000fec0003800000 */
[----:B------:R-:W-:Y:S01]  /*4760*/  ISETP.LT.OR P2, PT, R8, 0x1, !P0 ;  /* 0x000000010800780c */ /* 0x000fe20004741670 */
[----:B------:R-:W-:-:S12]  /*4770*/  BSSY B0, `(.L_x_32) ;  /* 0x0000025000007945 */ /* 0x000fd80003800000 */
[----:B------:R-:W-:Y:S05]  /*4780*/  @P2 BRA `(.L_x_33) ;  /* 0x00000000008c2947 */ /* 0x000fea0003800000 */
[----:B------:R-:W-:Y:S01]  /*4790*/  ISETP.NE.AND P3, PT, R0, RZ, PT ;  /* 0x000000ff0000720c */ /* 0x000fe20003f65270 */
[----:B------:R-:W-:Y:S01]  /*47a0*/  IMAD R21, R5, 0x8, R2 ;  /* 0x0000000805157824 */ /* 0x000fe200078e0202 */
[----:B------:R-:W-:-:S11]  /*47b0*/  SHF.L.U32 R22, R6, 0x1f, RZ ;  /* 0x0000001f06167819 */ /* 0x000fd600000006ff */
.L_x_34:
        /* <DEDUP_REMOVED lines=10> */
.L_x_35:
        /* <DEDUP_REMOVED lines=9> */
[----:B------:R-:W-:Y:S01]  /*48f0*/  UMOV UR10, URZ ;  /* 0x0000003f000a7c82 */ /* 0x000fe20008000000 */
[----:B------:R-:W-:Y:S01]  /*4900*/  UMOV UR12, UR36 ;  /* 0x00000024000c7c82 */ /* 0x000fe20008000000 */
[----:B------:R-:W-:Y:S01]  /*4910*/  UMOV UR13, UR37 ;  /* 0x00000025000d7c82 */ /* 0x000fe20008000000 */
[----:B------:R-:W-:Y:S01]  /*4920*/  ISETP.NE.AND P2, PT, R5, 0x4, PT ;  /* 0x000000040500780c */ /* 0x000fe20003f45270 */
[----:B------:R-:W-:Y:S01]  /*4930*/  VIADD R9, R9, 0x1 ;  /* 0x0000000109097836 */ /* 0x000fe20000000000 */
[----:B------:R-:W-:-:S02]  /*4940*/  USHF.L.U32 UR11, UR11, 0x6, URZ ;  /* 0x000000060b0b7899 */ /* 0x000fc4000800063f */
[----:B------:R-:W-:Y:S01]  /*4950*/  UIADD3 UR9, UR9, 0xa000, URZ ;  /* 0x0000a00009097890 */ /* 0x000fe2000fffe03f */
[----:B------:R-:W-:Y:S01]  /*4960*/  SEL R21, RZ, 0x1, P2 ;  /* 0x00000001ff157807 */ /* 0x000fe20001000000 */
[----:B------:R-:W-:Y:S01]  /*4970*/  UIADD3 UR8, UR8, 0x2000, URZ ;  /* 0x0000200008087890 */ /* 0x000fe2000fffe03f */
[----:B------:R-:W-:Y:S02]  /*4980*/  SEL R5, R5, RZ, P2 ;  /* 0x000000ff05057207 */ /* 0x000fe40001000000 */
[----:B------:R-:W-:-:S06]  /*4990*/  LOP3.LUT R6, R6, R21, RZ, 0x3c, !PT ;  /* 0x0000001506067212 */ /* 0x000fcc00078e3cff */
[----:B------:R1:W-:Y:S02]  /*49a0*/  UTMALDG.4D [UR8], [UR6], desc[UR18] ;  /* 0x00001208060075b4 */ /* 0x0003e40008019000 */
[----:B-1----:R-:W-:Y:S01]  /*49b0*/  NOP ;  /* 0x0000000000007918 */ /* 0x002fe20000000000 */
.L_x_33:
[----:B------:R-:W-:Y:S05]  /*49c0*/  BSYNC B0 ;  /* 0x0000000000007941 */ /* 0x000fea0003800000 */
.L_x_32:
[----:B------:R-:W-:-:S07]  /*49d0*/  IADD3 R8, R8, -0x1, RZ ;  /* 0xffffffff08087810 */ /* 0x000fce0007ffe0ff */
.L_x_31:
[----:B------:R-:W-:Y:S02]  /*49e0*/  VIADD R12, R12, 0x40 ;  /* 0x000000400c0c7836 */ /* 0x000fe40000000000 */
[----:B------:R-:W-:Y:S02]  /*49f0*/  IMAD.MOV.U32 R23, RZ, RZ, R18 ;  /* 0x000000ffff177224 */ /* 0x000fe400078e0012 */
[----:B------:R-:W-:Y:S01]  /*4a00*/  IMAD.MOV.U32 R21, RZ, RZ, R19 ;  /* 0x000000ffff157224 */ /* 0x000fe200078e0013 */
[----:B------:R-:W-:Y:S06]  /*4a10*/  @P1 BRA `(.L_x_36) ;  /* 0xffffffe000bc1947 */ /* 0x000fec000383ffff */
.L_x_24:
[----:B------:R-:W-:-:S13]  /*4a20*/  ISETP.GE.AND P1, PT, R20, 0x1, PT ;  /* 0x000000011400780c */ /* 0x000fda0003f26270 */
[----:B------:R-:W-:Y:S05]  /*4a30*/  @!P1 BRA `(.L_x_37) ;  /* 0x0000002000dc9947 */ /* 0x000fea0003800000 */
[----:B------:R-:W-:Y:S01]  /*4a40*/  MOV R88, R18 ;  /* 0x0000001200587202 */ /* 0x000fe20000000f00 */
[----:B------:R-:W-:Y:S01]  /*4a50*/  IMAD.MOV.U32 R23, RZ, RZ, R19 ;  /* 0x000000ffff177224 */ /* 0x000fe200078e0013 */
[----:B-1----:R-:W-:-:S07]  /*4a60*/  LOP3.LUT R21, R16, 0x1f, RZ, 0xc0, !PT ;  /* 0x0000001f10157812 */ /* 0x002fce00078ec0ff */
.L_x_51:
[----:B------:R-:W-:Y:S01]  /*4a70*/  IMAD R19, R17, 0x8, R2 ;  /* 0x0000000811137824 */ /* 0x000fe200078e0202 */
[----:B------:R-:W-:-:S07]  /*4a80*/  SHF.L.U32 R18, R4, 0x1f, RZ ;  /* 0x0000001f04127819 */ /* 0x000fce00000006ff */
.L_x_38:
[----:B-1----:R1:W2:Y:S02]  /*4a90*/  SYNCS.PHASECHK.TRANS64.TRYWAIT P1, [R19+URZ+0xa000], R18 ;  /* 0x00a00012130075a7 */ /* 0x0022a4000802017f */
[----:B--2---:R-:W-:Y:S05]  /*4aa0*/  @!P1 NANOSLEEP.SYNCS 0x989680 ;  /* 0x009896800000995d */ /* 0x004fea0003900000 */
[----:B------:R-:W2:Y:S02]  /*4ab0*/  @!P1 SYNCS.PHASECHK.TRANS64 P1, [R19+URZ+0xa000], R18 ;  /* 0x00a00012130095a7 */ /* 0x000ea4000802007f */
[----:B--2---:R-:W-:Y:S05]  /*4ac0*/  @!P1 BRA `(.L_x_38) ;  /* 0xfffffffc00f09947 */ /* 0x004fea000383ffff */
[----:B------:R-:W-:Y:S05]  /*4ad0*/  WARPSYNC.ALL ;  /* 0x0000000000007948 */ /* 0x000fea0003800000 */
[----:B-1----:R-:W-:Y:S01]  /*4ae0*/  IMAD.MOV.U32 R19, RZ, RZ, 0x40000040 ;  /* 0x40000040ff137424 */ /* 0x002fe200078e00ff */
[----:B------:R-:W-:Y:S01]  /*4af0*/  LEA R18, R17, UR28, 0x9 ;  /* 0x0000001c11127c11 */ /* 0x000fe2000f8e48ff */
[----:B------:R-:W-:Y:S01]  /*4b00*/  WARPGROUP.ARRIVE ;  /* 0x00000000000079c5 */ /* 0x000fe20000000000 */
[----:B------:R-:W-:Y:S01]  /*4b10*/  IMAD.MOV.U32 R91, RZ, RZ, 0x40000040 ;  /* 0x40000040ff5b7424 */ /* 0x000fe200078e00ff */
[----:B------:R-:W-:Y:S02]  /*4b20*/  ISETP.NE.AND P1, PT, R10, RZ, PT ;  /* 0x000000ff0a00720c */ /* 0x000fe40003f25270 */
[----:B------:R-:W-:-:S02]  /*4b30*/  R2UR UR26, R18 ;  /* 0x00000000121a72ca */ /* 0x000fc400000e0000 */
[----:B------:R-:W-:Y:S01]  /*4b40*/  R2UR UR27, R19 ;  /* 0x00000000131b72ca */ /* 0x000fe200000e0000 */
[----:B------:R-:W-:Y:S01]  /*4b50*/  IMAD.MOV.U32 R19, RZ, RZ, 0x40000040 ;  /* 0x40000040ff137424 */ /* 0x000fe200078e00ff */
[----:B------:R-:W-:Y:S02]  /*4b60*/  IADD3 R90, R18, 0x2, RZ ;  /* 0x00000002125a7810 */ /* 0x000fe40007ffe0ff */
[----:B------:R-:W-:Y:S01]  /*4b70*/  R2UR UR7, R91 ;  /* 0x000000005b0772ca */ /* 0x000fe200000e0000 */
[----:B------:R-:W-:Y:S01]  /*4b80*/  IMAD.MOV.U32 R91, RZ, RZ, 0x40000040 ;  /* 0x40000040ff5b7424 */ /* 0x000fe200078e00ff */
[----:B------:R-:W-:Y:S01]  /*4b90*/  R2UR UR6, R90 ;  /* 0x000000005a0672ca */ /* 0x000fe200000e0000 */
[C---:B------:R-:W-:Y:S01]  /*4ba0*/  VIADD R90, R18.reuse, 0x4 ;  /* 0x00000004125a7836 */ /* 0x040fe20000000000 */
[----:B------:R-:W-:Y:S02]  /*4bb0*/  IADD3 R18, R18, 0x6, RZ ;  /* 0x0000000612127810 */ /* 0x000fe40007ffe0ff */
[----:B------:R-:W-:-:S02]  /*4bc0*/  R2UR UR19, R91 ;  /* 0x000000005b1372ca */ /* 0x000fc400000e0000 */
[----:B------:R-:W-:Y:S01]  /*4bd0*/  R2UR UR18, R90 ;  /* 0x000000005a1272ca */ /* 0x000fe200000e0000 */
[----:B------:R-:W-:Y:S01]  /*4be0*/  HGMMA.64x64x16.F32.BF16 R24, gdesc[UR24], RZ, !UPT, gsb0 ;  /* 0x00e00000181879f0 */ /* 0x000fe2000c0018ff */
[----:B------:R-:W-:Y:S02]  /*4bf0*/  R2UR UR22, R18 ;  /* 0x00000000121672ca */ /* 0x000fe400000e0000 */
[----:B------:R-:W-:Y:S01]  /*4c00*/  R2UR UR23, R19 ;  /* 0x00000000131772ca */ /* 0x000fe200000e0000 */
        /* <DEDUP_REMOVED lines=11> */
[----:B------:R-:W-:Y:S01]  /*4cc0*/  ISETP.LT.OR P2, PT, R8, 0x1, !P0 ;  /* 0x000000010800780c */ /* 0x000fe20004741670 */
[----:B------:R-:W-:-:S12]  /*4cd0*/  BSSY B0, `(.L_x_40) ;  /* 0x0000025000007945 */ /* 0x000fd80003800000 */
[----:B------:R-:W-:Y:S05]  /*4ce0*/  @P2 BRA `(.L_x_41) ;  /* 0x00000000008c2947 */ /* 0x000fea0003800000 */
[----:B------:R-:W-:Y:S01]  /*4cf0*/  ISETP.NE.AND P3, PT, R0, RZ, PT ;  /* 0x000000ff0000720c */ /* 0x000fe20003f65270 */
[----:B------:R-:W-:Y:S01]  /*4d00*/  IMAD R18, R5, 0x8, R2 ;  /* 0x0000000805127824 */ /* 0x000fe200078e0202 */
[----:B------:R-:W-:-:S11]  /*4d10*/  SHF.L.U32 R19, R6, 0x1f, RZ ;  /* 0x0000001f06137819 */ /* 0x000fd600000006ff */
.L_x_42:
        /* <DEDUP_REMOVED lines=10> */
.L_x_43:
[----:B-12---:R-:W-:Y:S01]  /*4dc0*/  LEA R19, R5, R2, 0xd ;  /* 0x0000000205137211 */ /* 0x006fe200078e68ff */
[----:B------:R-:W-:Y:S01]  /*4dd0*/  ULDC.64 UR6, c[0x0][0x198] ;  /* 0x0000660000067ab9 */ /* 0x000fe20000000a00 */
        /* <DEDUP_REMOVED lines=11> */
[----:B------:R-:W-:-:S02]  /*4e90*/  ISETP.NE.AND P2, PT, R5, 0x4, PT ;  /* 0x000000040500780c */ /* 0x000fc40003f45270 */
[----:B------:R-:W-:Y:S02]  /*4ea0*/  USHF.L.U32 UR11, UR11, 0x6, URZ ;  /* 0x000000060b0b7899 */ /* 0x000fe4000800063f */
[----:B------:R-:W-:Y:S01]  /*4eb0*/  UIADD3 UR9, UR9, 0xa000, URZ ;  /* 0x0000a00009097890 */ /* 0x000fe2000fffe03f */
[----:B------:R-:W-:Y:S01]  /*4ec0*/  SEL R19, RZ, 0x1, P2 ;  /* 0x00000001ff137807 */ /* 0x000fe20001000000 */
[----:B------:R-:W-:Y:S01]  /*4ed0*/  UIADD3 UR8, UR8, 0x2000, URZ ;  /* 0x0000200008087890 */ /* 0x000fe2000fffe03f */
[----:B------:R-:W-:Y:S02]  /*4ee0*/  SEL R5, R5, RZ, P2 ;  /* 0x000000ff05057207 */ /* 0x000fe40001000000 */
[----:B------:R-:W-:-:S06]  /*4ef0*/  LOP3.LUT R6, R6, R19, RZ, 0x3c, !PT ;  /* 0x0000001306067212 */ /* 0x000fcc00078e3cff */
[----:B------:R1:W-:Y:S02]  /*4f00*/  UTMALDG.4D [UR8], [UR6], desc[UR18] ;  /* 0x00001208060075b4 */ /* 0x0003e40008019000 */
[----:B-1----:R-:W-:Y:S01]  /*4f10*/  NOP ;  /* 0x0000000000007918 */ /* 0x002fe20000000000 */
.L_x_41:
[----:B------:R-:W-:Y:S05]  /*4f20*/  BSYNC B0 ;  /* 0x0000000000007941 */ /* 0x000fea0003800000 */
.L_x_40:
[----:B------:R-:W-:-:S07]  /*4f30*/  VIADD R8, R8, 0xffffffff ;  /* 0xffffffff08087836 */ /* 0x000fce0000000000 */
.L_x_39:
[C---:B------:R-:W-:Y:S01]  /*4f40*/  VIADD R18, R12.reuse, 0x1 ;  /* 0x000000010c127836 */ /* 0x040fe20000000000 */
[C---:B------:R-:W-:Y:S01]  /*4f50*/  IADD3 R22, R12.reuse, 0x8, RZ ;  /* 0x000000080c167810 */ /* 0x040fe20007ffe0ff */
[C---:B------:R-:W-:Y:S01]  /*4f60*/  VIADD R90, R12.reuse, 0x10 ;  /* 0x000000100c5a7836 */ /* 0x040fe20000000000 */
[----:B------:R-:W-:Y:S05]  /*4f70*/  WARPSYNC.ALL ;  /* 0x0000000000007948 */ /* 0x000fea0003800000 */
[-C--:B------:R-:W-:Y:S01]  /*4f80*/  ISETP.GE.AND P3, PT, R3, R18.reuse, PT ;  /* 0x000000120300720c */ /* 0x080fe20003f66270 */
[----:B------:R-:W-:Y:S01]  /*4f90*/  ULDC UR6, c[0x0][0x604] ;  /* 0x0001810000067ab9 */ /* 0x000fe20000000800 */
[----:B------:R-:W-:Y:S01]  /*4fa0*/  ISETP.GE.AND P5, PT, R11, R18, PT ;  /* 0x000000120b00720c */ /* 0x000fe20003fa6270 */
[----:B------:R-:W-:Y:S01]  /*4fb0*/  VIADD R18, R12, 0x9 ;  /* 0x000000090c127836 */ /* 0x000fe20000000000 */
[-C--:B------:R-:W-:Y:S01]  /*4fc0*/  ISETP.GE.AND P6, PT, R3, R22.reuse, PT ;  /* 0x000000160300720c */ /* 0x080fe20003fc6270 */
[----:B------:R-:W-:Y:S01]  /*4fd0*/  VIADD R17, R17, 0x1 ;  /* 0x0000000111117836 */ /* 0x000fe20000000000 */
[----:B------:R-:W-:Y:S01]  /*4fe0*/  ISETP.GE.AND P4, PT, R11, R22, PT ;  /* 0x000000160b00720c */ /* 0x000fe20003f86270 */
[----:B------:R-:W-:Y:S01]  /*4ff0*/  BSSY B0, `(.L_x_44) ;  /* 0x00000af000007945 */ /* 0x000fe20003800000 */
[----:B------:R-:W-:-:S02]  /*5000*/  FSEL R22, R25, -INF , P3 ;  /* 0xff80000019167808 */ /* 0x000fc40001800000 */
[-C--:B------:R-:W-:Y:S02]  /*5010*/  ISETP.GE.AND P2, PT, R3, R18.reuse, PT ;  /* 0x000000120300720c */ /* 0x080fe40003f46270 */
[----:B------:R-:W-:Y:S01]  /*5020*/  ISETP.GE.AND P3, PT, R11, R18, PT ;  /* 0x000000120b00720c */ /* 0x000fe20003f66270 */
[----:B------:R-:W-:Y:S01]  /*5030*/  VIADD R18, R12, 0x11 ;  /* 0x000000110c127836 */ /* 0x000fe20000000000 */
[----:B------:R-:W-:Y:S02]  /*5040*/  FSEL R27, R27, -INF , P5 ;  /* 0xff8000001b1b7808 */ /* 0x000fe40002800000 */
[----:B------:R-:W-:Y:S02]  /*5050*/  FSEL R28, R28, -INF , P6 ;  /* 0xff8000001c1c7808 */ /* 0x000fe40003000000 */
[-C--:B------:R-:W-:Y:S02]  /*5060*/  ISETP.GE.AND P5, PT, R3, R90.reuse, PT ;  /* 0x0000005a0300720c */ /* 0x080fe40003fa6270 */
[----:B------:R-:W-:-:S02]  /*5070*/  ISETP.GE.AND P6, PT, R11, R90, PT ;  /* 0x0000005a0b00720c */ /* 0x000fc40003fc6270 */
[----:B------:R-:W-:Y:S02]  /*5080*/  IADD3 R90, R12, 0x18, RZ ;  /* 0x000000180c5a7810 */ /* 0x000fe40007ffe0ff */
[----:B------:R-:W-:Y:S02]  /*5090*/  FSEL R30, R30, -INF , P4 ;  /* 0xff8000001e1e7808 */ /* 0x000fe40002000000 */
[----:B------:R-:W-:Y:S02]  /*50a0*/  FSEL R94, R29, -INF , P2 ;  /* 0xff8000001d5e7808 */ /* 0x000fe40001000000 */
[-C--:B------:R-:W-:Y:S02]  /*50b0*/  ISETP.GE.AND P4, PT, R3, R18.reuse, PT ;  /* 0x000000120300720c */ /* 0x080fe40003f86270 */
[----:B------:R-:W-:Y:S01]  /*50c0*/  ISETP.GE.AND P2, PT, R11, R18, PT ;  /* 0x000000120b00720c */ /* 0x000fe20003f46270 */
[----:B------:R-:W-:Y:S01]  /*50d0*/  VIADD R18, R12, 0x19 ;  /* 0x000000190c127836 */ /* 0x000fe20000000000 */
[----:B------:R-:W-:-:S02]  /*50e0*/  FSEL R32, R32, -INF , P5 ;  /* 0xff80000020207808 */ /* 0x000fc40002800000 */
[----:B------:R-:W-:Y:S02]  /*50f0*/  ISETP.GE.AND P5, PT, R11, R90, PT ;  /* 0x0000005a0b00720c */ /* 0x000fe40003fa6270 */
[----:B------:R-:W-:Y:S02]  /*5100*/  FSEL R34, R34, -INF , P6 ;  /* 0xff80000022227808 */ /* 0x000fe40003000000 */
[----:B------:R-:W-:Y:S02]  /*5110*/  FSEL R31, R31, -INF , P3 ;  /* 0xff8000001f1f7808 */ /* 0x000fe40001800000 */
[----:B------:R-:W-:Y:S02]  /*5120*/  ISETP.GE.AND P6, PT, R3, R18, PT ;  /* 0x000000120300720c */ /* 0x000fe40003fc6270 */
[----:B------:R-:W-:Y:S02]  /*5130*/  FSEL R98, R33, -INF , P4 ;  /* 0xff80000021627808 */ /* 0x000fe40002000000 */
[----:B------:R-:W-:Y:S01]  /*5140*/  ISETP.GE.AND P3, PT, R3, R90, PT ;  /* 0x0000005a0300720c */ /* 0x000fe20003f66270 */
[C---:B------:R-:W-:Y:S01]  /*5150*/  VIADD R90, R12.reuse, 0x20 ;  /* 0x000000200c5a7836 */ /* 0x040fe20000000000 */
[----:B------:R-:W-:Y:S01]  /*5160*/  ISETP.GE.AND P4, PT, R11, R18, PT ;  /* 0x000000120b00720c */ /* 0x000fe20003f86270 */
[----:B------:R-:W-:Y:S01]  /*5170*/  VIADD R18, R12, 0x21 ;  /* 0x000000210c127836 */ /* 0x000fe20000000000 */
[----:B------:R-:W-:-:S02]  /*5180*/  FSEL R38, R38, -INF , P5 ;  /* 0xff80000026267808 */ /* 0x000fc40002800000 */
[-C--:B------:R-:W-:Y:S02]  /*5190*/  ISETP.GE.AND P5, PT, R3, R12.reuse, PT ;  /* 0x0000000c0300720c */ /* 0x080fe40003fa6270 */
[----:B------:R-:W-:Y:S02]  /*51a0*/  FSEL R37, R37, -INF , P6 ;  /* 0xff80000025257808 */ /* 0x000fe40003000000 */
[----:B------:R-:W-:Y:S02]  /*51b0*/  ISETP.GE.AND P6, PT, R11, R12, PT ;  /* 0x0000000c0b00720c */ /* 0x000fe40003fc6270 */
[----:B------:R-:W-:Y:S02]  /*51c0*/  FSEL R35, R35, -INF , P2 ;  /* 0xff80000023237808 */ /* 0x000fe40001000000 */
[----:B------:R-:W-:Y:S02]  /*51d0*/  FSEL R24, R24, -INF , P5 ;  /* 0xff80000018187808 */ /* 0x000fe40002800000 */
[----:B------:R-:W-:-:S02]  /*51e0*/  FSEL R39, R39, -INF , P4 ;  /* 0xff80000027277808 */ /* 0x000fc40002000000 */
[C---:B------:R-:W-:Y:S02]  /*51f0*/  ISETP.GE.AND P2, PT, R3.reuse, R90, PT ;  /* 0x0000005a0300720c */ /* 0x040fe40003f46270 */
[-C--:B------:R-:W-:Y:S02]  /*5200*/  ISETP.GE.AND P5, PT, R3, R18.reuse, PT ;  /* 0x000000120300720c */ /* 0x080fe40003fa6270 */
[----:B------:R-:W-:Y:S02]  /*5210*/  ISETP.GE.AND P4, PT, R11, R18, PT ;  /* 0x000000120b00720c */ /* 0x000fe40003f86270 */
[----:B------:R-:W-:Y:S02]  /*5220*/  IADD3 R18, R12, 0x28, RZ ;  /* 0x000000280c127810 */ /* 0x000fe40007ffe0ff */
[----:B------:R-:W-:Y:S02]  /*5230*/  FSEL R26, R26, -INF , P6 ;  /* 0xff8000001a1a7808 */ /* 0x000fe40003000000 */
[----:B------:R-:W-:-:S02]  /*5240*/  FSEL R40, R40, -INF , P2 ;  /* 0xff80000028287808 */ /* 0x000fc40001000000 */
[-C--:B------:R-:W-:Y:S02]  /*5250*/  ISETP.GE.AND P2, PT, R3, R18.reuse, PT ;  /* 0x000000120300720c */ /* 0x080fe40003f46270 */
[C---:B------:R-:W-:Y:S02]  /*5260*/  ISETP.GE.AND P6, PT, R11.reuse, R18, PT ;  /* 0x000000120b00720c */ /* 0x040fe40003fc6270 */
[----:B------:R-:W-:Y:S02]  /*5270*/  FSEL R36, R36, -INF , P3 ;  /* 0xff80000024247808 */ /* 0x000fe40001800000 */
[----:B------:R-:W-:Y:S02]  /*5280*/  FMNMX R18, R26, R23, !PT ;  /* 0x000000171a127209 */ /* 0x000fe40007800000 */
[----:B------:R-:W-:Y:S01]  /*5290*/  ISETP.GE.AND P3, PT, R11, R90, PT ;  /* 0x0000005a0b00720c */ /* 0x000fe20003f66270 */
[----:B------:R-:W-:Y:S01]  /*52a0*/  VIADD R90, R12, 0x29 ;  /* 0x000000290c5a7836 */ /* 0x000fe20000000000 */
[----:B------:R-:W-:-:S02]  /*52b0*/  FMNMX R19, R24, R88, !PT ;  /* 0x0000005818137209 */ /* 0x000fc40007800000 */
[----:B------:R-:W-:Y:S01]  /*52c0*/  FMNMX R25, R27, R18, !PT ;  /* 0x000000121b197209 */ /* 0x000fe20007800000 */
[----:B------:R-:W-:Y:S01]  /*52d0*/  VIADD R18, R12, 0x30 ;  /* 0x000000300c127836 */ /* 0x000fe20000000000 */
[----:B------:R-:W-:Y:S02]  /*52e0*/  FSEL R42, R42, -INF , P3 ;  /* 0xff8000002a2a7808 */ /* 0x000fe40001800000 */
[----:B------:R-:W-:Y:S02]  /*52f0*/  FSEL R41, R41, -INF , P5 ;  /* 0xff80000029297808 */ /* 0x000fe40002800000 */
[----:B------:R-:W-:Y:S02]  /*5300*/  FMNMX R19, R22, R19, !PT ;  /* 0x0000001316137209 */ /* 0x000fe40007800000 */
[-C--:B------:R-:W-:Y:S02]  /*5310*/  ISETP.GE.AND P3, PT, R3, R90.reuse, PT ;  /* 0x0000005a0300720c */ /* 0x080fe40003f66270 */
[----:B------:R-:W-:-:S02]  /*5320*/  ISETP.GE.AND P5, PT, R11, R90, PT ;  /* 0x0000005a0b00720c */ /* 0x000fc40003fa6270 */
        /* <DEDUP_REMOVED lines=12> */
[----:B------:R-:W-:Y:S02]  /*53f0*/  FSEL R43, R43, -INF , P4 ;  /* 0xff8000002b2b7808 */ /* 0x000fe40002000000 */
[----:B------:R-:W-:Y:S02]  /*5400*/  FSEL R44, R44, -INF , P2 ;  /* 0xff8000002c2c7808 */ /* 0x000fe40001000000 */
[-C--:B------:R-:W-:Y:S02]  /*5410*/  ISETP.GE.AND P4, PT, R3, R18.reuse, PT ;  /* 0x000000120300720c */ /* 0x080fe40003f86270 */
[----:B------:R-:W-:Y:S01]  /*5420*/  ISETP.GE.AND P2, PT, R11, R18, PT ;  /* 0x000000120b00720c */ /* 0x000fe20003f46270 */
[----:B------:R-:W-:Y:S01]  /*5430*/  VIADD R18, R12, 0x31 ;  /* 0x000000310c127836 */ /* 0x000fe20000000000 */
[----:B------:R-:W-:Y:S02]  /*5440*/  FMNMX R92, R42, R25, !PT ;  /* 0x000000192a5c7209 */ /* 0x000fe40007800000 */
[----:B------:R-:W-:-:S02]  /*5450*/  FMNMX R90, R40, R19, !PT ;  /* 0x00000013285a7209 */ /* 0x000fc40007800000 */
[----:B------:R-:W-:Y:S02]  /*5460*/  FSEL R46, R46, -INF , P6 ;  /* 0xff8000002e2e7808 */ /* 0x000fe40003000000 */
[----:B------:R-:W-:Y:S02]  /*5470*/  FMNMX R25, R43, R92, !PT ;  /* 0x0000005c2b197209 */ /* 0x000fe40007800000 */
[----:B------:R-:W-:Y:S02]  /*5480*/  FSEL R45, R45, -INF , P3 ;  /* 0xff8000002d2d7808 */ /* 0x000fe40001800000 */
[-C--:B------:R-:W-:Y:S02]  /*5490*/  ISETP.GE.AND P6, PT, R3, R18.reuse, PT ;  /* 0x000000120300720c */ /* 0x080fe40003fc6270 */
[----:B------:R-:W-:Y:S02]  /*54a0*/  ISETP.GE.AND P3, PT, R11, R18, PT ;  /* 0x000000120b00720c */ /* 0x000fe40003f66270 */
[----:B------:R-:W-:-:S02]  /*54b0*/  FMNMX R19, R41, R90, !PT ;  /* 0x0000005a29137209 */ /* 0x000fc40007800000 */
[----:B------:R-:W-:Y:S02]  /*54c0*/  IADD3 R18, R12, 0x38, RZ ;  /* 0x000000380c127810 */ /* 0x000fe40007ffe0ff */
[----:B------:R-:W-:Y:S02]  /*54d0*/  FSEL R47, R47, -INF , P5 ;  /* 0xff8000002f2f7808 */ /* 0x000fe40002800000 */
[----:B------:R-:W-:Y:S02]  /*54e0*/  FMNMX R92, R46, R25, !PT ;  /* 0x000000192e5c7209 */ /* 0x000fe40007800000 */
[----:B------:R-:W-:Y:S02]  /*54f0*/  FSEL R48, R48, -INF , P4 ;  /* 0xff80000030307808 */ /* 0x000fe40002000000 */
[----:B------:R-:W-:Y:S02]  /*5500*/  FMNMX R90, R44, R19, !PT ;  /* 0x000000132c5a7209 */ /* 0x000fe40007800000 */
[----:B------:R-:W-:-:S02]  /*5510*/  ISETP.GE.AND P5, PT, R3, R18, PT ;  /* 0x000000120300720c */ /* 0x000fc40003fa6270 */
[----:B------:R-:W-:Y:S01]  /*5520*/  ISETP.GE.AND P4, PT, R11, R18, PT ;  /* 0x000000120b00720c */ /* 0x000fe20003f86270 */
[----:B------:R-:W-:Y:S01]  /*5530*/  VIADD R18, R12, 0x39 ;  /* 0x000000390c127836 */ /* 0x000fe20000000000 */
[----:B------:R-:W-:Y:S02]  /*5540*/  FSEL R50, R50, -INF , P2 ;  /* 0xff80000032327808 */ /* 0x000fe40001000000 */
[----:B------:R-:W-:Y:S02]  /*5550*/  FMNMX R25, R47, R92, !PT ;  /* 0x0000005c2f197209 */ /* 0x000fe40007800000 */
[----:B------:R-:W-:Y:S02]  /*5560*/  FMNMX R19, R45, R90, !PT ;  /* 0x0000005a2d137209 */ /* 0x000fe40007800000 */
[----:B------:R-:W-:Y:S02]  /*5570*/  FSEL R49, R49, -INF , P6 ;  /* 0xff80000031317808 */ /* 0x000fe40003000000 */
[----:B------:R-:W-:-:S02]  /*5580*/  FSEL R51, R51, -INF , P3 ;  /* 0xff80000033337808 */ /* 0x000fc40001800000 */
[----:B------:R-:W-:Y:S02]  /*5590*/  FMNMX R90, R50, R25, !PT ;  /* 0x00000019325a7209 */ /* 0x000fe40007800000 */
[-C--:B------:R-:W-:Y:S02]  /*55a0*/  ISETP.GE.AND P2, PT, R3, R18.reuse, PT ;  /* 0x000000120300720c */ /* 0x080fe40003f46270 */
[----:B------:R-:W-:Y:S02]  /*55b0*/  ISETP.GE.AND P6, PT, R11, R18, PT ;  /* 0x000000120b00720c */ /* 0x000fe40003fc6270 */
[----:B------:R-:W-:Y:S02]  /*55c0*/  FMNMX R18, R48, R19, !PT ;  /* 0x0000001330127209 */ /* 0x000fe40007800000 */
[----:B------:R-:W-:Y:S02]  /*55d0*/  FSEL R54, R54, -INF , P4 ;  /* 0xff80000036367808 */ /* 0x000fe40002000000 */
[----:B------:R-:W-:-:S02]  /*55e0*/  FMNMX R25, R51, R90, !PT ;  /* 0x0000005a33197209 */ /* 0x000fc40007800000 */
[----:B------:R-:W-:Y:S02]  /*55f0*/  FSEL R52, R52, -INF , P5 ;  /* 0xff80000034347808 */ /* 0x000fe40002800000 */
[----:B------:R-:W-:Y:S02]  /*5600*/  FMNMX R19, R49, R18, !PT ;  /* 0x0000001231137209 */ /* 0x000fe40007800000 */
[----:B------:R-:W-:Y:S02]  /*5610*/  FSEL R55, R55, -INF , P6 ;  /* 0xff80000037377808 */ /* 0x000fe40003000000 */
[----:B------:R-:W-:Y:S02]  /*5620*/  FMNMX R90, R54, R25, !PT ;  /* 0x00000019365a7209 */ /* 0x000fe40007800000 */
[----:B------:R-:W-:Y:S02]  /*5630*/  FSEL R53, R53, -INF , P2 ;  /* 0xff80000035357808 */ /* 0x000fe40001000000 */
[----:B------:R-:W-:-:S02]  /*5640*/  FMNMX R18, R52, R19, !PT ;  /* 0x0000001334127209 */ /* 0x000fc40007800000 */
        /* <DEDUP_REMOVED lines=8> */
[----:B-1----:R-:W-:Y:S02]  /*56d0*/  FMNMX R19, R33, R92, !PT ;  /* 0x0000005c21137209 */ /* 0x002fe40007800000 */
[----:B--2---:R-:W-:Y:S02]  /*56e0*/  FMNMX R18, R29, R18, !PT ;  /* 0x000000121d127209 */ /* 0x004fe40007800000 */
[----:B------:R-:W-:Y:S02]  /*56f0*/  FSETP.NEU.AND P3, PT, R19, -INF , PT ;  /* 0xff8000001300780b */ /* 0x000fe40003f6d000 */
[----:B------:R-:W-:-:S02]  /*5700*/  FSETP.NEU.AND P2, PT, R18, -INF , PT ;  /* 0xff8000001200780b */ /* 0x000fc40003f4d000 */
[----:B------:R-:W-:Y:S02]  /*5710*/  FSEL R99, R19, RZ, P3 ;  /* 0x000000ff13637208 */ /* 0x000fe40001800000 */
[----:B------:R-:W-:Y:S02]  /*5720*/  FSEL R93, R18, RZ, P2 ;  /* 0x000000ff125d7208 */ /* 0x000fe40001000000 */
[----:B------:R-:W-:Y:S01]  /*5730*/  ISETP.NE.AND P2, PT, R17, 0x4, PT ;  /* 0x000000041100780c */ /* 0x000fe20003f45270 */
[----:B------:R-:W-:Y:S02]  /*5740*/  FADD R23, -R99, R23 ;  /* 0x0000001763177221 */ /* 0x000fe40000000100 */
[----:B------:R-:W-:Y:S01]  /*5750*/  FADD R25, -R93, R88 ;  /* 0x000000585d197221 */ /* 0x000fe20000000100 */
[----:B------:R-:W-:Y:S01]  /*5760*/  SEL R17, R17, RZ, P2 ;  /* 0x000000ff11117207 */ /* 0x000fe20001000000 */
[----:B------:R-:W-:Y:S01]  /*5770*/  FMUL R90, R23, UR6 ;  /* 0x00000006175a7c20 */ /* 0x000fe20008400000 */
[----:B------:R-:W-:-:S02]  /*5780*/  IMAD R23, R7, 0x8, R14 ;  /* 0x0000000807177824 */ /* 0x000fc400078e020e */
[----:B------:R-:W-:Y:S01]  /*5790*/  FMUL R25, R25, UR6 ;  /* 0x0000000619197c20 */ /* 0x000fe20008400000 */
[----:B------:R-:W-:Y:S01]  /*57a0*/  IADD3 R7, R7, 0x1, RZ ;  /* 0x0000000107077810 */ /* 0x000fe20007ffe0ff */
[----:B------:R-:W-:Y:S01]  /*57b0*/  IMAD R92, R17, 0x8, R2 ;  /* 0x00000008115c7824 */ /* 0x000fe200078e0202 */
[----:B------:R-:W-:Y:S02]  /*57c0*/  FSETP.GEU.AND P4, PT, R90, -126, PT ;  /* 0xc2fc00005a00780b */ /* 0x000fe40003f8e000 */
[----:B------:R-:W-:Y:S02]  /*57d0*/  FSETP.GEU.AND P3, PT, R25, -126, PT ;  /* 0xc2fc00001900780b */ /* 0x000fe40003f6e000 */
[----:B------:R-:W-:Y:S02]  /*57e0*/  PRMT R29, RZ, 0x654, R23 ;  /* 0x00000654ff1d7816 */ /* 0x000fe40000000017 */
[----:B------:R-:W-:Y:S02]  /*57f0*/  SEL R23, RZ, 0x1, P2 ;  /* 0x00000001ff177807 */ /* 0x000fe40001000000 */
[----:B------:R1:W-:Y:S01]  /*5800*/  SYNCS.ARRIVE.TRANS64.RED.A1T0 RZ, [R29+URZ], RZ ;  /* 0x000000ff1dff79a7 */ /* 0x0003e2000810043f */
[----:B------:R-:W-:-:S02]  /*5810*/  ISETP.NE.AND P2, PT, R7, 0x4, PT ;  /* 0x000000040700780c */ /* 0x000fc40003f45270 */
[----:B------:R-:W-:Y:S02]  /*5820*/  LOP3.LUT R4, R4, R23, RZ, 0x3c, !PT ;  /* 0x0000001704047212 */ /* 0x000fe400078e3cff */
[----:B------:R-:W-:Y:S02]  /*5830*/  @!P4 FMUL R90, R90, 0.5 ;  /* 0x3f0000005a5ac820 */ /* 0x000fe40000400000 */
[----:B------:R-:W-:Y:S01]  /*5840*/  @!P3 FMUL R25, R25, 0.5 ;  /* 0x3f0000001919b820 */ /* 0x000fe20000400000 */
[----:B------:R-:W-:-:S03]  /*5850*/  SHF.L.U32 R23, R4, 0x1f, RZ ;  /* 0x0000001f04177819 */ /* 0x000fc600000006ff */
[----:B------:R-:W2:Y:S08]  /*5860*/  MUFU.EX2 R88, R25 ;  /* 0x0000001900587308 */ /* 0x000eb00000000800 */
[----:B------:R-:W3:Y:S01]  /*5870*/  MUFU.EX2 R90, R90 ;  /* 0x0000005a005a7308 */ /* 0x000ee20000000800 */
[----:B--2---:R-:W-:-:S04]  /*5880*/  @!P3 FMUL R88, R88, R88 ;  /* 0x000000585858b220 */ /* 0x004fc80000400000 */
[-C--:B------:R-:W-:Y:S01]  /*5890*/  FMUL R56, R56, R88.reuse ;  /* 0x0000005838387220 */ /* 0x080fe20000400000 */
[-C--:B------:R-:W-:Y:S01]  /*58a0*/  FMUL R57, R57, R88.reuse ;  /* 0x0000005839397220 */ /* 0x080fe20000400000 */
[-C--:B------:R-:W-:Y:S01]  /*58b0*/  FMUL R60, R60, R88.reuse ;  /* 0x000000583c3c7220 */ /* 0x080fe20000400000 */
[----:B------:R-:W-:Y:S01]  /*58c0*/  FMUL R61, R61, R88 ;  /* 0x000000583d3d7220 */ /* 0x000fe20000400000 */
[----:B---3--:R-:W-:Y:S01]  /*58d0*/  @!P4 FMUL R90, R90, R90 ;  /* 0x0000005a5a5ac220 */ /* 0x008fe20000400000 */
        /* <DEDUP_REMOVED lines=27> */
[----:B-1----:R-:W-:-:S07]  /*5a90*/  FMUL R87, R87, R90 ;  /* 0x0000005a57577220 */ /* 0x002fce0000400000 */
.L_x_45:
[----:B-1----:R1:W2:Y:S02]  /*5aa0*/  SYNCS.PHASECHK.TRANS64.TRYWAIT P3, [R92+URZ+0xa000], R23 ;  /* 0x00a000175c0075a7 */ /* 0x0022a4000806017f */
[----:B--2---:R-:W-:Y:S05]  /*5ab0*/  @!P3 NANOSLEEP.SYNCS 0x989680 ;  /* 0x009896800000b95d */ /* 0x004fea0003900000 */
[----:B------:R-:W2:Y:S02]  /*5ac0*/  @!P3 SYNCS.PHASECHK.TRANS64 P3, [R92+URZ+0xa000], R23 ;  /* 0x00a000175c00b5a7 */ /* 0x000ea4000806007f */
[----:B--2---:R-:W-:Y:S05]  /*5ad0*/  @!P3 BRA `(.L_x_45) ;  /* 0xfffffffc00f0b947 */ /* 0x004fea000383ffff */
[----:B------:R-:W-:Y:S05]  /*5ae0*/  BSYNC B0 ;  /* 0x0000000000007941 */ /* 0x000fea0003800000 */
.L_x_44:
[----:B-1----:R-:W1:Y:S01]  /*5af0*/  LDC R92, c[0x0][0x604] ;  /* 0x00018100ff5c7b82 */ /* 0x002e620000000800 */
[----:B------:R-:W-:Y:S05]  /*5b00*/  WARPSYNC.ALL ;  /* 0x0000000000007948 */ /* 0x000fea0003800000 */
[-C--:B-1----:R-:W-:Y:S01]  /*5b10*/  FMUL R93, R93, R92.reuse ;  /* 0x0000005c5d5d7220 */ /* 0x082fe20000400000 */
[----:B------:R-:W-:-:S03]  /*5b20*/  FMUL R99, R99, R92 ;  /* 0x0000005c63637220 */ /* 0x000fc60000400000 */
[-CC-:B------:R-:W-:Y:S01]  /*5b30*/  FFMA R24, R24, R92.reuse, -R93.reuse ;  /* 0x0000005c18187223 */ /* 0x180fe2000000085d */
[-C--:B------:R-:W-:Y:S01]  /*5b40*/  FFMA R22, R22, R92.reuse, -R93 ;  /* 0x0000005c16167223 */ /* 0x080fe2000000085d */
[-CC-:B------:R-:W-:Y:S01]  /*5b50*/  FFMA R26, R26, R92.reuse, -R99.reuse ;  /* 0x0000005c1a1a7223 */ /* 0x180fe20000000863 */
[-C--:B------:R-:W-:Y:S01]  /*5b60*/  FFMA R27, R27, R92.reuse, -R99 ;  /* 0x0000005c1b1b7223 */ /* 0x080fe20000000863 */
[-CC-:B------:R-:W-:Y:S01]  /*5b70*/  FFMA R28, R28, R92.reuse, -R93.reuse ;  /* 0x0000005c1c1c7223 */ /* 0x180fe2000000085d */
[----:B------:R-:W-:Y:S01]  /*5b80*/  FSETP.GEU.AND P5, PT, R24, -126, PT ;  /* 0xc2fc00001800780b */ /* 0x000fe20003fae000 */
[-C--:B------:R-:W-:Y:S01]  /*5b90*/  FFMA R23, R94, R92.reuse, -R93 ;  /* 0x0000005c5e177223 */ /* 0x080fe2000000085d */
[----:B------:R-:W-:Y:S01]  /*5ba0*/  FSETP.GEU.AND P6, PT, R22, -126, PT ;  /* 0xc2fc00001600780b */ /* 0x000fe20003fce000 */
[-CC-:B------:R-:W-:Y:S01]  /*5bb0*/  FFMA R30, R30, R92.reuse, -R99.reuse ;  /* 0x0000005c1e1e7223 */ /* 0x180fe20000000863 */
[----:B------:R-:W-:Y:S01]  /*5bc0*/  FSETP.GEU.AND P3, PT, R26, -126, PT ;  /* 0xc2fc00001a00780b */ /* 0x000fe20003f6e000 */
[-C--:B------:R-:W-:Y:S01]  /*5bd0*/  FFMA R31, R31, R92.reuse, -R99 ;  /* 0x0000005c1f1f7223 */ /* 0x080fe20000000863 */
[----:B------:R-:W-:Y:S01]  /*5be0*/  FSETP.GEU.AND P4, PT, R27, -126, PT ;  /* 0xc2fc00001b00780b */ /* 0x000fe20003f8e000 */
[-CC-:B------:R-:W-:Y:S01]  /*5bf0*/  FFMA R105, R98, R92.reuse, -R93.reuse ;  /* 0x0000005c62697223 */ /* 0x180fe2000000085d */
[-C--:B------:R-:W-:Y:S01]  /*5c00*/  FFMA R32, R32, R92.reuse, -R93 ;  /* 0x0000005c20207223 */ /* 0x080fe2000000085d */
[-CC-:B------:R-:W-:Y:S01]  /*5c10*/  FFMA R34, R34, R92.reuse, -R99.reuse ;  /* 0x0000005c22227223 */ /* 0x180fe20000000863 */
[-C--:B------:R-:W-:Y:S01]  /*5c20*/  FFMA R35, R35, R92.reuse, -R99 ;  /* 0x0000005c23237223 */ /* 0x080fe20000000863 */
[-CC-:B------:R-:W-:Y:S01]  /*5c30*/  FFMA R37, R37, R92.reuse, -R93.reuse ;  /* 0x0000005c25257223 */ /* 0x180fe2000000085d */
[-C--:B------:R-:W-:Y:S01]  /*5c40*/  FFMA R36, R36, R92.reuse, -R93 ;  /* 0x0000005c24247223 */ /* 0x080fe2000000085d */
[----:B------:R-:W-:Y:S01]  /*5c50*/  @!P5 FMUL R24, R24, 0.5 ;  /* 0x3f0000001818d820 */ /* 0x000fe20000400000 */
[-CC-:B------:R-:W-:Y:S01]  /*5c60*/  FFMA R38, R38, R92.reuse, -R99.reuse ;  /* 0x0000005c26267223 */ /* 0x180fe20000000863 */
[----:B------:R-:W-:Y:S01]  /*5c70*/  @!P6 FMUL R22, R22, 0.5 ;  /* 0x3f0000001616e820 */ /* 0x000fe20000400000 */
[-C--:B------:R-:W-:Y:S01]  /*5c80*/  FFMA R39, R39, R92.reuse, -R99 ;  /* 0x0000005c27277223 */ /* 0x080fe20000000863 */
[----:B------:R-:W-:Y:S01]  /*5c90*/  @!P3 FMUL R26, R26, 0.5 ;  /* 0x3f0000001a1ab820 */ /* 0x000fe20000400000 */
[----:B------:R-:W1:Y:S01]  /*5ca0*/  MUFU.EX2 R95, R24 ;  /* 0x00000018005f7308 */ /* 0x000e620000000800 */
[----:B------:R-:W-:Y:S01]  /*5cb0*/  @!P4 FMUL R27, R27, 0.5 ;  /* 0x3f0000001b1bc820 */ /* 0x000fe20000400000 */
[-C--:B------:R-:W-:Y:S01]  /*5cc0*/  FFMA R29, R41, R92.reuse, -R93 ;  /* 0x0000005c291d7223 */ /* 0x080fe2000000085d */
[-C--:B------:R-:W-:Y:S01]  /*5cd0*/  FFMA R33, R43, R92.reuse, -R99 ;  /* 0x0000005c2b217223 */ /* 0x080fe20000000863 */
[-CC-:B------:R-:W-:Y:S01]  /*5ce0*/  FFMA R48, R48, R92.reuse, -R93.reuse ;  /* 0x0000005c30307223 */ /* 0x180fe2000000085d */
[-C--:B------:R-:W-:Y:S01]  /*5cf0*/  FFMA R49, R49, R92.reuse, -R93 ;  /* 0x0000005c31317223 */ /* 0x080fe2000000085d */
[-CC-:B------:R-:W-:Y:S01]  /*5d00*/  FFMA R50, R50, R92.reuse, -R99.reuse ;  /* 0x0000005c32327223 */ /* 0x180fe20000000863 */
[-C--:B------:R-:W-:Y:S01]  /*5d10*/  FFMA R51, R51, R92.reuse, -R99 ;  /* 0x0000005c33337223 */ /* 0x080fe20000000863 */
[----:B------:R2:W3:Y:S01]  /*5d20*/  MUFU.EX2 R89, R22 ;  /* 0x0000001600597308 */ /* 0x0004e20000000800 */
[-C--:B------:R-:W-:Y:S01]  /*5d30*/  FFMA R53, R53, R92.reuse, -R93 ;  /* 0x0000005c35357223 */ /* 0x080fe2000000085d */
[-CC-:B------:R-:W-:Y:S01]  /*5d40*/  FFMA R54, R54, R92.reuse, -R99.reuse ;  /* 0x0000005c36367223 */ /* 0x180fe20000000863 */
[----:B------:R-:W-:-:S05]  /*5d50*/  FFMA R55, R55, R92, -R99 ;  /* 0x0000005c37377223 */ /* 0x000fca0000000863 */
[----:B------:R-:W4:Y:S01]  /*5d60*/  MUFU.EX2 R101, R26 ;  /* 0x0000001a00657308 */ /* 0x000f220000000800 */
[----:B-1----:R-:W-:Y:S01]  /*5d70*/  @!P5 FMUL R95, R95, R95 ;  /* 0x0000005f5f5fd220 */ /* 0x002fe20000400000 */
[----:B------:R-:W-:Y:S02]  /*5d80*/  FSETP.GEU.AND P5, PT, R28, -126, PT ;  /* 0xc2fc00001c00780b */ /* 0x000fe40003fae000 */
[----:B--2---:R-:W-:Y:S01]  /*5d90*/  LEA R22, R17, UR14, 0x9 ;  /* 0x0000000e11167c11 */ /* 0x004fe2000f8e48ff */
[----:B------:R-:W-:-:S03]  /*5da0*/  FFMA R88, R88, R15, R95 ;  /* 0x0000000f58587223 */ /* 0x000fc6000000005f */
[----:B------:R-:W1:Y:S01]  /*5db0*/  MUFU.EX2 R91, R27 ;  /* 0x0000001b005b7308 */ /* 0x000e620000000800 */
[----:B---3--:R-:W-:Y:S01]  /*5dc0*/  @!P6 FMUL R89, R89, R89 ;  /* 0x000000595959e220 */ /* 0x008fe20000400000 */
[----:B------:R-:W-:Y:S02]  /*5dd0*/  FSETP.GEU.AND P6, PT, R23, -126, PT ;  /* 0xc2fc00001700780b */ /* 0x000fe40003fce000 */
[----:B------:R-:W-:Y:S02]  /*5de0*/  R2UR UR6, R22 ;  /* 0x00000000160672ca */ /* 0x000fe400000e0000 */
[----:B------:R-:W-:Y:S01]  /*5df0*/  F2FP.BF16.F32.PACK_AB R24, R89, R95 ;  /* 0x0000005f5918723e */ /* 0x000fe200000010ff */
[----:B------:R-:W-:Y:S01]  /*5e00*/  @!P5 FMUL R28, R28, 0.5 ;  /* 0x3f0000001c1cd820 */ /* 0x000fe20000400000 */
[----:B------:R-:W-:Y:S01]  /*5e10*/  FADD R89, R88, R89 ;  /* 0x0000005958597221 */ /* 0x000fe20000000000 */
[----:B----4-:R-:W-:Y:S01]  /*5e20*/  @!P3 FMUL R101, R101, R101 ;  /* 0x000000656565b220 */ /* 0x010fe20000400000 */
[----:B------:R-:W-:Y:S01]  /*5e30*/  FSETP.GEU.AND P3, PT, R30, -126, PT ;  /* 0xc2fc00001e00780b */ /* 0x000fe20003f6e000 */
[----:B------:R-:W2:Y:S02]  /*5e40*/  MUFU.EX2 R94, R28 ;  /* 0x0000001c005e7308 */ /* 0x000ea40000000800 */
[----:B------:R-:W-:-:S02]  /*5e50*/  FFMA R90, R90, R13, R101 ;  /* 0x0000000d5a5a7223 */ /* 0x000fc40000000065 */
[----:B------:R-:W-:Y:S01]  /*5e60*/  @!P6 FMUL R23, R23, 0.5 ;  /* 0x3f0000001717e820 */ /* 0x000fe20000400000 */
[----:B-1----:R-:W-:Y:S01]  /*5e70*/  @!P4 FMUL R91, R91, R91 ;  /* 0x0000005b5b5bc220 */ /* 0x002fe20000400000 */
[----:B------:R-:W-:Y:S02]  /*5e80*/  FSETP.GEU.AND P4, PT, R31, -126, PT ;  /* 0xc2fc00001f00780b */ /* 0x000fe40003f8e000 */
[----:B------:R1:W3:Y:S02]  /*5e90*/  MUFU.EX2 R97, R23 ;  /* 0x0000001700617308 */ /* 0x0002e40000000800 */
[----:B------:R-:W-:Y:S02]  /*5ea0*/  F2FP.BF16.F32.PACK_AB R25, R91, R101 ;  /* 0x000000655b19723e */ /* 0x000fe400000010ff */
[----:B------:R-:W-:Y:S01]  /*5eb0*/  @!P3 FMUL R30, R30, 0.5 ;  /* 0x3f0000001e1eb820 */ /* 0x000fe20000400000 */
[----:B------:R-:W-:-:S03]  /*5ec0*/  FADD R91, R90, R91 ;  /* 0x0000005b5a5b7221 */ /* 0x000fc60000000000 */
[----:B------:R-:W4:Y:S01]  /*5ed0*/  MUFU.EX2 R96, R30 ;  /* 0x0000001e00607308 */ /* 0x000f220000000800 */
[----:B-1----:R-:W-:Y:S02]  /*5ee0*/  IMAD.MOV.U32 R23, RZ, RZ, 0x40000040 ;  /* 0x40000040ff177424 */ /* 0x002fe400078e00ff */
[----:B--2---:R-:W-:Y:S01]  /*5ef0*/  @!P5 FMUL R94, R94, R94 ;  /* 0x0000005e5e5ed220 */ /* 0x004fe20000400000 */
[----:B------:R-:W-:Y:S01]  /*5f00*/  FSETP.GEU.AND P5, PT, R32, -126, PT ;  /* 0xc2fc00002000780b */ /* 0x000fe20003fae000 */
[----:B------:R-:W-:Y:S01]  /*5f10*/  @!P4 FMUL R31, R31, 0.5 ;  /* 0x3f0000001f1fc820 */ /* 0x000fe20000400000 */
[----:B------:R-:W-:Y:S01]  /*5f20*/  R2UR UR7, R23 ;  /* 0x00000000170772ca */ /* 0x000fe200000e0000 */
[----:B------:R-:W-:Y:S02]  /*5f30*/  FFMA R23, R40, R92, -R93 ;  /* 0x0000005c28177223 */ /* 0x000fe4000000085d */
[----:B------:R-:W1:Y:S01]  /*5f40*/  MUFU.EX2 R103, R31 ;  /* 0x0000001f00677308 */ /* 0x000e620000000800 */
[----:B---3--:R-:W-:Y:S01]  /*5f50*/  @!P6 FMUL R97, R97, R97 ;  /* 0x000000616161e220 */ /* 0x008fe20000400000 */
[----:B------:R-:W-:-:S04]  /*5f60*/  FSETP.GEU.AND P6, PT, R105, -126, PT ;  /* 0xc2fc00006900780b */ /* 0x000fc80003fce000 */
[----:B------:R-:W-:Y:S01]  /*5f70*/  F2FP.BF16.F32.PACK_AB R26, R97, R94 ;  /* 0x0000005e611a723e */ /* 0x000fe200000010ff */
[----:B------:R-:W-:Y:S01]  /*5f80*/  FADD R94, R89, R94 ;  /* 0x0000005e595e7221 */ /* 0x000fe20000000000 */
[----:B------:R-:W-:Y:S01]  /*5f90*/  @!P5 FMUL R32, R32, 0.5 ;  /* 0x3f0000002020d820 */ /* 0x000fe20000400000 */
[----:B----4-:R-:W-:Y:S01]  /*5fa0*/  @!P3 FMUL R96, R96, R96 ;  /* 0x000000606060b220 */ /* 0x010fe20000400000 */
[----:B------:R-:W-:Y:S01]  /*5fb0*/  FSETP.GEU.AND P3, PT, R34, -126, PT ;  /* 0xc2fc00002200780b */ /* 0x000fe20003f6e000 */
[----:B------:R-:W-:Y:S01]  /*5fc0*/  FADD R97, R94, R97 ;  /* 0x000000615e617221 */ /* 0x000fe20000000000 */
[----:B------:R2:W3:Y:S03]  /*5fd0*/  MUFU.EX2 R98, R32 ;  /* 0x0000002000627308 */ /* 0x0004e60000000800 */
[----:B------:R-:W-:Y:S01]  /*5fe0*/  @!P6 FMUL R105, R105, 0.5 ;  /* 0x3f0000006969e820 */ /* 0x000fe20000400000 */
[----:B-1----:R-:W-:Y:S01]  /*5ff0*/  @!P4 FMUL R103, R103, R103 ;  /* 0x000000676767c220 */ /* 0x002fe20000400000 */
[----:B------:R-:W-:-:S04]  /*6000*/  FSETP.GEU.AND P4, PT, R35, -126, PT ;  /* 0xc2fc00002300780b */ /* 0x000fc80003f8e000 */
[----:B------:R-:W1:Y:S01]  /*6010*/  MUFU.EX2 R105, R105 ;  /* 0x0000006900697308 */ /* 0x000e620000000800 */
[----:B------:R-:W-:Y:S01]  /*6020*/  F2FP.BF16.F32.PACK_AB R27, R103, R96 ;  /* 0x00000060671b723e */ /* 0x000fe200000010ff */
[----:B------:R-:W-:Y:S01]  /*6030*/  @!P3 FMUL R34, R34, 0.5 ;  /* 0x3f0000002222b820 */ /* 0x000fe20000400000 */
[----:B--2---:R-:W-:Y:S01]  /*6040*/  FFMA R32, R42, R92, -R99 ;  /* 0x0000005c2a207223 */ /* 0x004fe20000000863 */
[----:B------:R-:W-:Y:S01]  /*6050*/  FADD R96, R91, R96 ;  /* 0x000000605b607221 */ /* 0x000fe20000000000 */
[----:B------:R-:W-:-:S03]  /*6060*/  WARPGROUP.ARRIVE ;  /* 0x00000000000079c5 */ /* 0x000fc60000000000 */
[----:B------:R-:W2:Y:S01]  /*6070*/  MUFU.EX2 R100, R34 ;  /* 0x0000002200647308 */ /* 0x000ea20000000800 */
[----:B---3--:R-:W-:Y:S01]  /*6080*/  @!P5 FMUL R98, R98, R98 ;  /* 0x000000626262d220 */ /* 0x008fe20000400000 */
[----:B------:R-:W-:Y:S01]  /*6090*/  @!P4 FMUL R35, R35, 0.5 ;  /* 0x3f0000002323c820 */ /* 0x000fe20000400000 */
[----:B------:R-:W-:Y:S01]  /*60a0*/  HGMMA.64x64x16.F32.BF16 R56, R24, gdesc[UR4].tnspB, R56, gsb0 ;  /* 0x40e0000418387df0 */ /* 0x000fe20008001838 */
[----:B------:R-:W-:Y:S01]  /*60b0*/  FSETP.GEU.AND P5, PT, R36, -126, PT ;  /* 0xc2fc00002400780b */ /* 0x000fe20003fae000 */
[----:B------:R-:W-:Y:S01]  /*60c0*/  FADD R103, R96, R103 ;  /* 0x0000006760677221 */ /* 0x000fe20000000000 */
[----:B-1----:R-:W-:Y:S01]  /*60d0*/  @!P6 FMUL R105, R105, R105 ;  /* 0x000000696969e220 */ /* 0x002fe20000400000 */
[----:B------:R-:W-:-:S04]  /*60e0*/  FSETP.GEU.AND P6, PT, R37, -126, PT ;  /* 0xc2fc00002500780b */ /* 0x000fc80003fce000 */
[----:B------:R-:W-:Y:S01]  /*60f0*/  F2FP.BF16.F32.PACK_AB R28, R105, R98 ;  /* 0x00000062691c723e */ /* 0x000fe200000010ff */
[----:B------:R-:W-:Y:S01]  /*6100*/  FADD R98, R97, R98 ;  /* 0x0000006261627221 */ /* 0x000fe20000000000 */
[----:B--2---:R-:W-:Y:S01]  /*6110*/  @!P3 FMUL R100, R100, R100 ;  /* 0x000000646464b220 */ /* 0x004fe20000400000 */
[----:B------:R-:W-:-:S03]  /*6120*/  FSETP.GEU.AND P3, PT, R38, -126, PT ;  /* 0xc2fc00002600780b */ /* 0x000fc60003f6e000 */
[----:B------:R-:W-:Y:S01]  /*6130*/  @!P5 FMUL R36, R36, 0.5 ;  /* 0x3f0000002424d820 */ /* 0x000fe20000400000 */
[----:B------:R-:W-:Y:S02]  /*6140*/  FADD R105, R98, R105 ;  /* 0x0000006962697221 */ /* 0x000fe40000000000 */
[----:B------:R-:W-:-:S04]  /*6150*/  @!P6 FMUL R37, R37, 0.5 ;  /* 0x3f0000002525e820 */ /* 0x000fc80000400000 */
[----:B------:R-:W1:Y:S03]  /*6160*/  MUFU.EX2 R107, R37 ;  /* 0x00000025006b7308 */ /* 0x000e660000000800 */
[----:B------:R-:W-:-:S05]  /*6170*/  @!P3 FMUL R38, R38, 0.5 ;  /* 0x3f0000002626b820 */ /* 0x000fca0000400000 */
[----:B------:R-:W2:Y:S01]  /*6180*/  MUFU.EX2 R40, R38 ;  /* 0x0000002600287308 */ /* 0x000ea20000000800 */
[----:B-1----:R-:W-:Y:S01]  /*6190*/  @!P6 FMUL R107, R107, R107 ;  /* 0x0000006b6b6be220 */ /* 0x002fe20000400000 */
[----:B------:R-:W-:Y:S01]  /*61a0*/  FSETP.GEU.AND P6, PT, R29, -126, PT ;  /* 0xc2fc00001d00780b */ /* 0x000fe20003fce000 */
[----:B--2---:R-:W-:Y:S01]  /*61b0*/  @!P3 FMUL R40, R40, R40 ;  /* 0x000000282828b220 */ /* 0x004fe20000400000 */
[----:B------:R-:W-:-:S11]  /*61c0*/  FSETP.GEU.AND P3, PT, R32, -126, PT ;  /* 0xc2fc00002000780b */ /* 0x000fd60003f6e000 */
[----:B------:R-:W-:-:S04]  /*61d0*/  @!P6 FMUL R29, R29, 0.5 ;  /* 0x3f0000001d1de820 */ /* 0x000fc80000400000 */
[----:B------:R-:W1:Y:S01]  /*61e0*/  MUFU.EX2 R43, R29 ;  /* 0x0000001d002b7308 */ /* 0x000e620000000800 */
[----:B------:R-:W-:Y:S01]  /*61f0*/  @!P3 FMUL R32, R32, 0.5 ;  /* 0x3f0000002020b820 */ /* 0x000fe20000400000 */
[----:B-1----:R-:W-:Y:S01]  /*6200*/  @!P6 FMUL R43, R43, R43 ;  /* 0x0000002b2b2be220 */ /* 0x002fe20000400000 */
[----:B------:R-:W-:-:S05]  /*6210*/  WARPGROUP.DEPBAR.LE gsb0, 0x0 ;  /* 0x00008000000079c5 */ /* 0x000fca0000010000 */
[----:B------:R-:W1:Y:S01]  /*6220*/  MUFU.EX2 R27, R35 ;  /* 0x00000023001b7308 */ /* 0x000e620000000800 */
[----:B------:R-:W-:Y:S01]  /*6230*/  VIADD R24, R22, 0x80 ;  /* 0x0000008016187836 */ /* 0x000fe20000000000 */
[----:B------:R-:W-:-:S04]  /*6240*/  MOV R25, 0x40000040 ;  /* 0x4000004000197802 */ /* 0x000fc80000000f00 */
[----:B------:R-:W-:Y:S01]  /*6250*/  R2UR UR6, R24 ;  /* 0x00000000180672ca */ /* 0x000fe200000e0000 */
[----:B------:R-:W-:Y:S01]  /*6260*/  FFMA R24, R44, R92, -R93 ;  /* 0x0000005c2c187223 */ /* 0x000fe2000000085d */
[----:B------:R-:W2:Y:S01]  /*6270*/  MUFU.EX2 R26, R36 ;  /* 0x00000024001a7308 */ /* 0x000ea20000000800 */
[----:B------:R-:W-:Y:S01]  /*6280*/  R2UR UR7, R25 ;  /* 0x00000000190772ca */ /* 0x000fe200000e0000 */
[----:B------:R-:W-:-:S06]  /*6290*/  IMAD.MOV.U32 R25, RZ, RZ, 0x40000040 ;  /* 0x40000040ff197424 */ /* 0x000fcc00078e00ff */
[----:B------:R-:W3:Y:S01]  /*62a0*/  MUFU.EX2 R44, R32 ;  /* 0x00000020002c7308 */ /* 0x000ee20000000800 */
[----:B-1----:R-:W-:Y:S01]  /*62b0*/  @!P4 FMUL R27, R27, R27 ;  /* 0x0000001b1b1bc220 */ /* 0x002fe20000400000 */
[----:B------:R-:W-:-:S04]  /*62c0*/  FSETP.GEU.AND P4, PT, R39, -126, PT ;  /* 0xc2fc00002700780b */ /* 0x000fc80003f8e000 */
[----:B------:R-:W-:Y:S01]  /*62d0*/  F2FP.BF16.F32.PACK_AB R29, R27, R100 ;  /* 0x000000641b1d723e */ /* 0x000fe200000010ff */
[----:B------:R-:W-:Y:S01]  /*62e0*/  FADD R100, R103, R100 ;  /* 0x0000006467647221 */ /* 0x000fe20000000000 */
[----:B--2---:R-:W-:Y:S01]  /*62f0*/  @!P5 FMUL R26, R26, R26 ;  /* 0x0000001a1a1ad220 */ /* 0x004fe20000400000 */
[----:B------:R-:W-:Y:S02]  /*6300*/  FSETP.GEU.AND P5, PT, R23, -126, PT ;  /* 0xc2fc00001700780b */ /* 0x000fe40003fae000 */
[----:B------:R-:W-:Y:S02]  /*6310*/  FADD R27, R100, R27 ;  /* 0x0000001b641b7221 */ /* 0x000fe40000000000 */
[----:B------:R-:W-:Y:S02]  /*6320*/  F2FP.BF16.F32.PACK_AB R30, R107, R26 ;  /* 0x0000001a6b1e723e */ /* 0x000fe400000010ff */
[----:B------:R-:W-:Y:S01]  /*6330*/  @!P4 FMUL R39, R39, 0.5 ;  /* 0x3f0000002727c820 */ /* 0x000fe20000400000 */
[----:B------:R-:W-:Y:S01]  /*6340*/  FADD R26, R105, R26 ;  /* 0x0000001a691a7221 */ /* 0x000fe20000000000 */
[----:B---3--:R-:W-:-:S02]  /*6350*/  @!P3 FMUL R44, R44, R44 ;  /* 0x0000002c2c2cb220 */ /* 0x008fc40000400000 */
[----:B------:R-:W1:Y:S01]  /*6360*/  MUFU.EX2 R41, R39 ;  /* 0x0000002700297308 */ /* 0x000e620000000800 */
[----:B------:R-:W-:Y:S02]  /*6370*/  FADD R107, R26, R107 ;  /* 0x0000006b1a6b7221 */ /* 0x000fe40000000000 */
[----:B------:R-:W-:-:S05]  /*6380*/  @!P5 FMUL R23, R23, 0.5 ;  /* 0x3f0000001717d820 */ /* 0x000fca0000400000 */
[----:B------:R2:W3:Y:S01]  /*6390*/  MUFU.EX2 R42, R23 ;  /* 0x00000017002a7308 */ /* 0x0004e20000000800 */
[----:B-1----:R-:W-:Y:S01]  /*63a0*/  @!P4 FMUL R41, R41, R41 ;  /* 0x000000292929c220 */ /* 0x002fe20000400000 */
[----:B------:R-:W-:Y:S01]  /*63b0*/  FSETP.GEU.AND P4, PT, R33, -126, PT ;  /* 0xc2fc00002100780b */ /* 0x000fe20003f8e000 */
[-C--:B--2---:R-:W-:Y:S01]  /*63c0*/  FFMA R23, R45, R92.reuse, -R93 ;  /* 0x0000005c2d177223 */ /* 0x084fe2000000085d */
[----:B------:R-:W-:Y:S02]  /*63d0*/  FFMA R45, R47, R92, -R99 ;  /* 0x0000005c2f2d7223 */ /* 0x000fe40000000863 */
[----:B------:R-:W-:Y:S01]  /*63e0*/  F2FP.BF16.F32.PACK_AB R31, R41, R40 ;  /* 0x00000028291f723e */ /* 0x000fe200000010ff */
[----:B------:R-:W-:Y:S01]  /*63f0*/  FADD R40, R27, R40 ;  /* 0x000000281b287221 */ /* 0x000fe20000000000 */
[----:B------:R-:W-:Y:S01]  /*6400*/  FSETP.GEU.AND P6, PT, R23, -126, PT ;  /* 0xc2fc00001700780b */ /* 0x000fe20003fce000 */
[----:B---3--:R-:W-:Y:S01]  /*6410*/  @!P5 FMUL R42, R42, R42 ;  /* 0x0000002a2a2ad220 */ /* 0x008fe20000400000 */
[----:B------:R-:W-:Y:S01]  /*6420*/  WARPGROUP.ARRIVE ;  /* 0x00000000000079c5 */ /* 0x000fe20000000000 */
[----:B------:R-:W-:Y:S01]  /*6430*/  FSETP.GEU.AND P5, PT, R24, -126, PT ;  /* 0xc2fc00001800780b */ /* 0x000fe20003fae000 */
[----:B------:R-:W-:Y:S01]  /*6440*/  FADD R41, R40, R41 ;  /* 0x0000002928297221 */ /* 0x000fe20000000000 */
[----:B------:R-:W-:-:S02]  /*6450*/  SEL R27, R7, RZ, P2 ;  /* 0x000000ff071b7207 */ /* 0x000fc40001000000 */
[----:B------:R-:W-:Y:S01]  /*6460*/  @!P4 FMUL R33, R33, 0.5 ;  /* 0x3f0000002121c820 */ /* 0x000fe20000400000 */
[----:B------:R-:W-:Y:S01]  /*6470*/  HGMMA.64x64x16.F32.BF16 R56, R28, gdesc[UR4].tnspB, R56, gsb0 ;  /* 0x40e000041c387df0 */ /* 0x000fe20008001838 */
[----:B------:R-:W-:Y:S01]  /*6480*/  R2UR UR7, R25 ;  /* 0x00000000190772ca */ /* 0x000fe200000e0000 */
[----:B------:R-:W-:Y:S01]  /*6490*/  IMAD R7, R27, 0x8, R14 ;  /* 0x000000081b077824 */ /* 0x000fe200078e020e */
[----:B------:R-:W-:Y:S01]  /*64a0*/  F2FP.BF16.F32.PACK_AB R32, R43, R42 ;  /* 0x0000002a2b20723e */ /* 0x000fe200000010ff */
[----:B------:R-:W-:Y:S01]  /*64b0*/  FADD R42, R107, R42 ;  /* 0x0000002a6b2a7221 */ /* 0x000fe20000000000 */
[----:B------:R-:W-:Y:S02]  /*64c0*/  @!P6 FMUL R23, R23, 0.5 ;  /* 0x3f0000001717e820 */ /* 0x000fe40000400000 */
[----:B------:R-:W-:Y:S01]  /*64d0*/  PRMT R7, RZ, 0x654, R7 ;  /* 0x00000654ff077816 */ /* 0x000fe20000000007 */
[----:B------:R-:W-:Y:S01]  /*64e0*/  @!P5 FMUL R24, R24, 0.5 ;  /* 0x3f0000001818d820 */ /* 0x000fe20000400000 */
[----:B------:R-:W-:Y:S01]  /*64f0*/  FADD R43, R42, R43 ;  /* 0x0000002b2a2b7221 */ /* 0x000fe20000000000 */
[----:B------:R-:W-:-:S02]  /*6500*/  WARPGROUP.DEPBAR.LE gsb0, 0x0 ;  /* 0x00008000000079c5 */ /* 0x000fc40000010000 */
[----:B------:R-:W1:Y:S01]  /*6510*/  MUFU.EX2 R29, R33 ;  /* 0x00000021001d7308 */ /* 0x000e620000000800 */
[----:B------:R-:W-:-:S05]  /*6520*/  FFMA R30, R46, R92, -R99 ;  /* 0x0000005c2e1e7223 */ /* 0x000fca0000000863 */
[C---:B------:R-:W-:Y:S02]  /*6530*/  FSETP.GEU.AND P3, PT, R30.reuse, -126, PT ;  /* 0xc2fc00001e00780b */ /* 0x040fe40003f6e000 */
[----:B------:R2:W3:Y:S08]  /*6540*/  MUFU.EX2 R28, R24 ;  /* 0x00000018001c7308 */ /* 0x0004f00000000800 */
[----:B------:R4:W5:Y:S01]  /*6550*/  MUFU.EX2 R31, R23 ;  /* 0x00000017001f7308 */ /* 0x0009620000000800 */
[----:B-1----:R-:W-:Y:S01]  /*6560*/  @!P4 FMUL R29, R29, R29 ;  /* 0x0000001d1d1dc220 */ /* 0x002fe20000400000 */
[----:B------:R-:W-:Y:S01]  /*6570*/  FSETP.GEU.AND P4, PT, R45, -126, PT ;  /* 0xc2fc00002d00780b */ /* 0x000fe20003f8e000 */
[----:B------:R-:W-:Y:S01]  /*6580*/  @!P3 FMUL R30, R30, 0.5 ;  /* 0x3f0000001e1eb820 */ /* 0x000fe20000400000 */
[----:B--2---:R-:W-:-:S02]  /*6590*/  VIADD R24, R22, 0x100 ;  /* 0x0000010016187836 */ /* 0x004fc40000000000 */
[----:B------:R-:W-:Y:S01]  /*65a0*/  F2FP.BF16.F32.PACK_AB R33, R29, R44 ;  /* 0x0000002c1d21723e */ /* 0x000fe200000010ff */
[----:B------:R-:W-:Y:S02]  /*65b0*/  VIADD R22, R22, 0x180 ;  /* 0x0000018016167836 */ /* 0x000fe40000000000 */
[----:B------:R-:W-:Y:S01]  /*65c0*/  FADD R44, R41, R44 ;  /* 0x0000002c292c7221 */ /* 0x000fe20000000000 */
[----:B------:R-:W1:Y:S01]  /*65d0*/  MUFU.EX2 R30, R30 ;  /* 0x0000001e001e7308 */ /* 0x000e620000000800 */
[----:B---3--:R-:W-:Y:S01]  /*65e0*/  @!P5 FMUL R28, R28, R28 ;  /* 0x0000001c1c1cd220 */ /* 0x008fe20000400000 */
[----:B------:R-:W-:Y:S01]  /*65f0*/  R2UR UR6, R24 ;  /* 0x00000000180672ca */ /* 0x000fe200000e0000 */
[----:B------:R-:W-:Y:S01]  /*6600*/  FADD R29, R44, R29 ;  /* 0x0000001d2c1d7221 */ /* 0x000fe20000000000 */
[----:B------:R-:W-:Y:S01]  /*6610*/  FSETP.GEU.AND P5, PT, R48, -126, PT ;  /* 0xc2fc00003000780b */ /* 0x000fe20003fae000 */
[----:B------:R-:W-:Y:S01]  /*6620*/  @!P4 FMUL R45, R45, 0.5 ;  /* 0x3f0000002d2dc820 */ /* 0x000fe20000400000 */
[----:B----4-:R-:W-:Y:S01]  /*6630*/  MOV R23, 0x40000040 ;  /* 0x4000004000177802 */ /* 0x010fe20000000f00 */
[----:B-----5:R-:W-:Y:S01]  /*6640*/  @!P6 FMUL R31, R31, R31 ;  /* 0x0000001f1f1fe220 */ /* 0x020fe20000400000 */
[----:B------:R-:W-:-:S03]  /*6650*/  FSETP.GEU.AND P6, PT, R49, -126, PT ;  /* 0xc2fc00003100780b */ /* 0x000fc60003fce000 */
[----:B------:R-:W2:Y:S01]  /*6660*/  MUFU.EX2 R45, R45 ;  /* 0x0000002d002d7308 */ /* 0x000ea20000000800 */
[----:B------:R-:W-:Y:S01]  /*6670*/  F2FP.BF16.F32.PACK_AB R34, R31, R28 ;  /* 0x0000001c1f22723e */ /* 0x000fe200000010ff */
[----:B------:R-:W-:Y:S01]  /*6680*/  FADD R28, R43, R28 ;  /* 0x0000001c2b1c7221 */ /* 0x000fe20000000000 */
[----:B-1----:R-:W-:Y:S01]  /*6690*/  @!P3 FMUL R30, R30, R30 ;  /* 0x0000001e1e1eb220 */ /* 0x002fe20000400000 */
[----:B------:R-:W-:Y:S02]  /*66a0*/  FSETP.GEU.AND P3, PT, R50, -126, PT ;  /* 0xc2fc00003200780b */ /* 0x000fe40003f6e000 */
[----:B------:R-:W-:Y:S01]  /*66b0*/  @!P5 FMUL R48, R48, 0.5 ;  /* 0x3f0000003030d820 */ /* 0x000fe20000400000 */
[----:B------:R-:W-:-:S03]  /*66c0*/  FADD R31, R28, R31 ;  /* 0x0000001f1c1f7221 */ /* 0x000fc60000000000 */
[----:B------:R-:W-:Y:S01]  /*66d0*/  @!P6 FMUL R49, R49, 0.5 ;  /* 0x3f0000003131e820 */ /* 0x000fe20000400000 */
[----:B------:R-:W1:Y:S01]  /*66e0*/  MUFU.EX2 R24, R48 ;  /* 0x0000003000187308 */ /* 0x000e620000000800 */
[----:B--2---:R-:W-:Y:S01]  /*66f0*/  @!P4 FMUL R45, R45, R45 ;  /* 0x0000002d2d2dc220 */ /* 0x004fe20000400000 */
[----:B------:R-:W-:-:S04]  /*6700*/  FSETP.GEU.AND P4, PT, R51, -126, PT ;  /* 0xc2fc00003300780b */ /* 0x000fc80003f8e000 */
[----:B------:R-:W-:Y:S02]  /*6710*/  @!P3 FMUL R50, R50, 0.5 ;  /* 0x3f0000003232b820 */ /* 0x000fe40000400000 */
[----:B------:R-:W2:Y:S01]  /*6720*/  MUFU.EX2 R25, R49 ;  /* 0x0000003100197308 */ /* 0x000ea20000000800 */
[----:B------:R-:W-:Y:S01]  /*6730*/  F2FP.BF16.F32.PACK_AB R35, R45, R30 ;  /* 0x0000001e2d23723e */ /* 0x000fe200000010ff */
[----:B------:R-:W-:-:S03]  /*6740*/  FADD R30, R29, R30 ;  /* 0x0000001e1d1e7221 */ /* 0x000fc60000000000 */
[----:B------:R-:W-:Y:S01]  /*6750*/  WARPGROUP.ARRIVE ;  /* 0x00000000000079c5 */ /* 0x000fe20000000000 */
[----:B------:R-:W-:Y:S01]  /*6760*/  FADD R45, R30, R45 ;  /* 0x0000002d1e2d7221 */ /* 0x000fe20000000000 */
[----:B-1----:R-:W-:Y:S01]  /*6770*/  @!P5 FMUL R24, R24, R24 ;  /* 0x000000181818d220 */ /* 0x002fe20000400000 */
[----:B------:R-:W-:-:S03]  /*6780*/  @!P4 FMUL R51, R51, 0.5 ;  /* 0x3f0000003333c820 */ /* 0x000fc60000400000 */
[----:B------:R-:W-:Y:S01]  /*6790*/  HGMMA.64x64x16.F32.BF16 R56, R32, gdesc[UR4].tnspB, R56, gsb0 ;  /* 0x40e0000420387df0 */ /* 0x000fe20008001838 */
[----:B------:R-:W-:Y:S02]  /*67a0*/  R2UR UR6, R22 ;  /* 0x00000000160672ca */ /* 0x000fe400000e0000 */
[----:B------:R-:W-:Y:S01]  /*67b0*/  R2UR UR7, R23 ;  /* 0x00000000170772ca */ /* 0x000fe200000e0000 */
[----:B--2---:R-:W-:Y:S01]  /*67c0*/  @!P6 FMUL R25, R25, R25 ;  /* 0x000000191919e220 */ /* 0x004fe20000400000 */
[----:B------:R-:W-:-:S04]  /*67d0*/  FSETP.GEU.AND P6, PT, R53, -126, PT ;  /* 0xc2fc00003500780b */ /* 0x000fc80003fce000 */
[----:B------:R-:W-:Y:S01]  /*67e0*/  F2FP.BF16.F32.PACK_AB R36, R25, R24 ;  /* 0x000000181924723e */ /* 0x000fe200000010ff */
[----:B------:R-:W-:-:S04]  /*67f0*/  FADD R24, R31, R24 ;  /* 0x000000181f187221 */ /* 0x000fc80000000000 */
[----:B------:R-:W-:-:S04]  /*6800*/  FADD R24, R24, R25 ;  /* 0x0000001918187221 */ /* 0x000fc80000000000 */
[----:B------:R-:W-:Y:S01]  /*6810*/  @!P6 FMUL R53, R53, 0.5 ;  /* 0x3f0000003535e820 */ /* 0x000fe20000400000 */
[----:B------:R-:W-:Y:S02]  /*6820*/  WARPGROUP.DEPBAR.LE gsb0, 0x0 ;  /* 0x00008000000079c5 */ /* 0x000fe40000010000 */
[----:B------:R-:W1:Y:S01]  /*6830*/  MUFU.EX2 R32, R50 ;  /* 0x0000003200207308 */ /* 0x000e620000000800 */
[----:B------:R-:W-:-:S05]  /*6840*/  FFMA R35, R52, R92, -R93 ;  /* 0x0000005c34237223 */ /* 0x000fca000000085d */
[C---:B------:R-:W-:Y:S02]  /*6850*/  FSETP.GEU.AND P5, PT, R35.reuse, -126, PT ;  /* 0xc2fc00002300780b */ /* 0x040fe40003fae000 */
[----:B------:R-:W2:Y:S08]  /*6860*/  MUFU.EX2 R33, R51 ;  /* 0x0000003300217308 */ /* 0x000eb00000000800 */
[----:B------:R-:W3:Y:S01]  /*6870*/  MUFU.EX2 R34, R53 ;  /* 0x0000003500227308 */ /* 0x000ee20000000800 */
[----:B-1----:R-:W-:Y:S01]  /*6880*/  @!P3 FMUL R32, R32, R32 ;  /* 0x000000202020b220 */ /* 0x002fe20000400000 */
[----:B------:R-:W-:Y:S01]  /*6890*/  FSETP.GEU.AND P3, PT, R54, -126, PT ;  /* 0xc2fc00003600780b */ /* 0x000fe20003f6e000 */
[----:B------:R-:W-:Y:S01]  /*68a0*/  @!P5 FMUL R35, R35, 0.5 ;  /* 0x3f0000002323d820 */ /* 0x000fe20000400000 */
[----:B--2---:R-:W-:Y:S01]  /*68b0*/  @!P4 FMUL R33, R33, R33 ;  /* 0x000000212121c220 */ /* 0x004fe20000400000 */
[----:B------:R-:W-:-:S04]  /*68c0*/  FSETP.GEU.AND P4, PT, R55, -126, PT ;  /* 0xc2fc00003700780b */ /* 0x000fc80003f8e000 */
[----:B------:R-:W1:Y:S01]  /*68d0*/  MUFU.EX2 R35, R35 ;  /* 0x0000002300237308 */ /* 0x000e620000000800 */
[----:B------:R-:W-:-:S05]  /*68e0*/  F2FP.BF16.F32.PACK_AB R37, R33, R32 ;  /* 0x000000202125723e */ /* 0x000fca00000010ff */
[----:B------:R-:W-:Y:S01]  /*68f0*/  @!P3 FMUL R54, R54, 0.5 ;  /* 0x3f0000003636b820 */ /* 0x000fe20000400000 */
[----:B------:R-:W-:Y:S01]  /*6900*/  FADD R32, R45, R32 ;  /* 0x000000202d207221 */ /* 0x000fe20000000000 */
[----:B---3--:R-:W-:Y:S02]  /*6910*/  @!P6 FMUL R34, R34, R34 ;  /* 0x000000222222e220 */ /* 0x008fe40000400000 */
[----:B------:R-:W2:Y:S01]  /*6920*/  MUFU.EX2 R47, R54 ;  /* 0x00000036002f7308 */ /* 0x000ea20000000800 */
[----:B------:R-:W-:Y:S01]  /*6930*/  FADD R32, R32, R33 ;  /* 0x0000002120207221 */ /* 0x000fe20000000000 */
[----:B------:R-:W-:-:S06]  /*6940*/  @!P4 FMUL R55, R55, 0.5 ;  /* 0x3f0000003737c820 */ /* 0x000fcc0000400000 */
[----:B------:R-:W3:Y:S01]  /*6950*/  MUFU.EX2 R46, R55 ;  /* 0x00000037002e7308 */ /* 0x000ee20000000800 */
[----:B-1----:R-:W-:-:S04]  /*6960*/  @!P5 FMUL R35, R35, R35 ;  /* 0x000000232323d220 */ /* 0x002fc80000400000 */
[----:B------:R-:W-:Y:S01]  /*6970*/  FADD R15, R24, R35 ;  /* 0x00000023180f7221 */ /* 0x000fe20000000000 */
[----:B------:R-:W-:Y:S01]  /*6980*/  F2FP.BF16.F32.PACK_AB R38, R34, R35 ;  /* 0x000000232226723e */ /* 0x000fe200000010ff */
[----:B--2---:R-:W-:Y:S02]  /*6990*/  @!P3 FMUL R47, R47, R47 ;  /* 0x0000002f2f2fb220 */ /* 0x004fe40000400000 */
[----:B------:R-:W-:Y:S02]  /*69a0*/  FADD R15, R15, R34 ;  /* 0x000000220f0f7221 */ /* 0x000fe40000000000 */
[----:B------:R-:W-:Y:S01]  /*69b0*/  FADD R13, R32, R47 ;  /* 0x0000002f200d7221 */ /* 0x000fe20000000000 */
[----:B---3--:R-:W-:-:S04]  /*69c0*/  @!P4 FMUL R46, R46, R46 ;  /* 0x0000002e2e2ec220 */ /* 0x008fc80000400000 */
[----:B------:R-:W-:Y:S01]  /*69d0*/  FADD R13, R13, R46 ;  /* 0x0000002e0d0d7221 */ /* 0x000fe20000000000 */
[----:B------:R-:W-:-:S04]  /*69e0*/  F2FP.BF16.F32.PACK_AB R39, R46, R47 ;  /* 0x0000002f2e27723e */ /* 0x000fc800000010ff */
[----:B------:R-:W-:-:S06]  /*69f0*/  WARPGROUP.ARRIVE ;  /* 0x00000000000079c5 */ /* 0x000fcc0000000000 */
[----:B------:R-:W-:Y:S03]  /*6a00*/  HGMMA.64x64x16.F32.BF16 R56, R36, gdesc[UR4].tnspB, R56, gsb0 ;  /* 0x40e0000424387df0 */ /* 0x000fe60008001838 */
[----:B------:R-:W-:Y:S02]  /*6a10*/  WARPGROUP.DEPBAR.LE gsb0, 0x0 ;  /* 0x00008000000079c5 */ /* 0x000fe40000010000 */
[----:B------:R1:W-:Y:S01]  /*6a20*/  SYNCS.ARRIVE.TRANS64.RED.A1T0 RZ, [R7+URZ], RZ ;  /* 0x000000ff07ff79a7 */ /* 0x0003e2000810043f */
[----:B------:R-:W-:Y:S05]  /*6a30*/  @P1 BRA `(.L_x_46) ;  /* 0x0000000000a41947 */ /* 0x000fea0003800000 */
[----:B------:R-:W-:Y:S01]  /*6a40*/  ISETP.LT.OR P1, PT, R8, 0x1, !P0 ;  /* 0x000000010800780c */ /* 0x000fe20004721670 */
[----:B------:R-:W-:-:S12]  /*6a50*/  BSSY B0, `(.L_x_47) ;  /* 0x0000026000007945 */ /* 0x000fd80003800000 */
[----:B------:R-:W-:Y:S05]  /*6a60*/  @P1 BRA `(.L_x_48) ;  /* 0x0000000000901947 */ /* 0x000fea0003800000 */
[----:B------:R-:W-:Y:S01]  /*6a70*/  ISETP.NE.AND P2, PT, R0, RZ, PT ;  /* 0x000000ff0000720c */ /* 0x000fe20003f45270 */
[----:B-1----:R-:W-:Y:S01]  /*6a80*/  IMAD R7, R5, 0x8, R2 ;  /* 0x0000000805077824 */ /* 0x002fe200078e0202 */
[----:B------:R-:W-:-:S11]  /*6a90*/  SHF.L.U32 R22, R6, 0x1f, RZ ;  /* 0x0000001f06167819 */ /* 0x000fd600000006ff */
.L_x_49:
        /* <DEDUP_REMOVED lines=10> */
.L_x_50:
        /* <DEDUP_REMOVED lines=22> */
[----:B--2---:R-:W-:Y:S01]  /*6ca0*/  NOP ;  /* 0x0000000000007918 */ /* 0x004fe20000000000 */
.L_x_48:
[----:B------:R-:W-:Y:S05]  /*6cb0*/  BSYNC B0 ;  /* 0x0000000000007941 */ /* 0x000fea0003800000 */
.L_x_47:
[----:B------:R-:W-:-:S07]  /*6cc0*/  VIADD R8, R8, 0xffffffff ;  /* 0xffffffff08087836 */ /* 0x000fce0000000000 */
.L_x_46:
[C---:B------:R-:W-:Y:S01]  /*6cd0*/  ISETP.GT.AND P3, PT, R20.reuse, 0x1, PT ;  /* 0x000000011400780c */ /* 0x040fe20003f64270 */
[----:B-1----:R-:W-:Y:S01]  /*6ce0*/  VIADD R7, R27, 0x1 ;  /* 0x000000011b077836 */ /* 0x002fe20000000000 */
[----:B------:R-:W-:Y:S01]  /*6cf0*/  IADD3 R17, R17, 0x1, RZ ;  /* 0x0000000111117810 */ /* 0x000fe20007ffe0ff */
[----:B------:R-:W-:Y:S01]  /*6d00*/  VIADD R20, R20, 0xffffffff ;  /* 0xffffffff14147836 */ /* 0x000fe20000000000 */
[----:B------:R-:W-:Y:S01]  /*6d10*/  MOV R88, R18 ;  /* 0x0000001200587202 */ /* 0x000fe20000000f00 */
[----:B------:R-:W-:Y:S01]  /*6d20*/  VIADD R12, R12, 0x40 ;  /* 0x000000400c0c7836 */ /* 0x000fe20000000000 */
[----:B------:R-:W-:Y:S02]  /*6d30*/  ISETP.NE.AND P1, PT, R17, 0x4, PT ;  /* 0x000000041100780c */ /* 0x000fe40003f25270 */
[----:B------:R-:W-:Y:S02]  /*6d40*/  ISETP.NE.AND P2, PT, R7, 0x4, PT ;  /* 0x000000040700780c */ /* 0x000fe40003f45270 */
[----:B------:R-:W-:-:S02]  /*6d50*/  SEL R23, RZ, 0x1, P1 ;  /* 0x00000001ff177807 */ /* 0x000fc40000800000 */
[----:B------:R-:W-:Y:S02]  /*6d60*/  SEL R17, R17, RZ, P1 ;  /* 0x000000ff11117207 */ /* 0x000fe40000800000 */
[----:B------:R-:W-:Y:S01]  /*6d70*/  LOP3.LUT R4, R4, R23, RZ, 0x3c, !PT ;  /* 0x0000001704047212 */ /* 0x000fe200078e3cff */
[----:B------:R-:W-:Y:S01]  /*6d80*/  IMAD.MOV.U32 R23, RZ, RZ, R19 ;  /* 0x000000ffff177224 */ /* 0x000fe200078e0013 */
[----:B------:R-:W-:Y:S01]  /*6d90*/  SEL R7, R7, RZ, P2 ;  /* 0x000000ff07077207 */ /* 0x000fe20001000000 */
[----:B------:R-:W-:Y:S06]  /*6da0*/  @P3 BRA `(.L_x_51) ;  /* 0xffffffdc00303947 */ /* 0x000fec000383ffff */
.L_x_37:
[----:B------:R-:W-:Y:S05]  /*6db0*/  WARPSYNC.ALL ;  /* 0x0000000000007948 */ /* 0x000fea0003800000 */
[----:B------:R-:W2:Y:S01]  /*6dc0*/  SHFL.BFLY PT, R0, R15, 0x1, 0x1f ;  /* 0x0c201f000f007f89 */ /* 0x000ea200000e0000 */
[----:B------:R-:W-:Y:S01]  /*6dd0*/  BSSY B0, `(.L_x_52) ;  /* 0x0000023000007945 */ /* 0x000fe20003800000 */
[----:B------:R-:W-:Y:S02]  /*6de0*/  IMAD.MOV.U32 R7, RZ, RZ, 0x7f800000 ;  /* 0x7f800000ff077424 */ /* 0x000fe400078e00ff */
[----:B------:R-:W3:Y:S01]  /*6df0*/  SHFL.BFLY PT, R4, R13, 0x1, 0x1f ;  /* 0x0c201f000d047f89 */ /* 0x000ee200000e0000 */
[----:B------:R-:W-:-:S02]  /*6e00*/  IMAD.MOV.U32 R8, RZ, RZ, 0x3f800000 ;  /* 0x3f800000ff087424 */ /* 0x000fc400078e00ff */
[----:B------:R-:W-:Y:S02]  /*6e10*/  IMAD.MOV.U32 R9, RZ, RZ, 0x7f800000 ;  /* 0x7f800000ff097424 */ /* 0x000fe400078e00ff */
[----:B--2---:R-:W-:Y:S01]  /*6e20*/  FADD R0, R0, R15 ;  /* 0x0000000f00007221 */ /* 0x004fe20000000000 */
[----:B---3--:R-:W-:-:S04]  /*6e30*/  FADD R14, R4, R13 ;  /* 0x0000000d040e7221 */ /* 0x008fc80000000000 */
[----:B------:R-:W2:Y:S01]  /*6e40*/  SHFL.BFLY PT, R3, R0, 0x2, 0x1f ;  /* 0x0c401f0000037f89 */ /* 0x000ea200000e0000 */
[----:B------:R-:W-:-:S03]  /*6e50*/  MOV R4, 0x3f800000 ;  /* 0x3f80000000047802 */ /* 0x000fc60000000f00 */
[----:B------:R-:W3:Y:S01]  /*6e60*/  SHFL.BFLY PT, R17, R14, 0x2, 0x1f ;  /* 0x0c401f000e117f89 */ /* 0x000ee200000e0000 */
[C---:B--2---:R-:W-:Y:S01]  /*6e70*/  FSETP.NE.AND P0, PT, R0.reuse, -R3, PT ;  /* 0x800000030000720b */ /* 0x044fe20003f05000 */
[----:B------:R-:W-:Y:S01]  /*6e80*/  FADD R3, R0, R3 ;  /* 0x0000000300037221 */ /* 0x000fe20000000000 */
[----:B---3--:R-:W-:-:S11]  /*6e90*/  FADD R6, R14, R17 ;  /* 0x000000110e067221 */ /* 0x008fd60000000000 */
[----:B------:R-:W-:Y:S05]  /*6ea0*/  @!P0 BRA `(.L_x_53) ;  /* 0x0000000000548947 */ /* 0x000fea0003800000 */
[----:B------:R-:W-:Y:S01]  /*6eb0*/  VIADD R0, R3, 0x1800000 ;  /* 0x0180000003007836 */ /* 0x000fe20000000000 */
[----:B------:R-:W-:Y:S04]  /*6ec0*/  BSSY B1, `(.L_x_54) ;  /* 0x000000c000017945 */ /* 0x000fe80003800000 */
[----:B------:R-:W-:-:S04]  /*6ed0*/  LOP3.LUT R0, R0, 0x7f800000, RZ, 0xc0, !PT ;  /* 0x7f80000000007812 */ /* 0x000fc800078ec0ff */
[----:B------:R-:W-:-:S13]  /*6ee0*/  ISETP.GT.U32.AND P0, PT, R0, 0x1ffffff, PT ;  /* 0x01ffffff0000780c */ /* 0x000fda0003f04070 */
[----:B------:R-:W-:Y:S05]  /*6ef0*/  @P0 BRA `(.L_x_55) ;  /* 0x0000000000100947 */ /* 0x000fea0003800000 */
[----:B------:R-:W-:-:S07]  /*6f00*/  MOV R12, 0x6f20 ;  /* 0x00006f20000c7802 */ /* 0x000fce0000000f00 */
[----:B-1----:R-:W-:Y:S05]  /*6f10*/  CALL.REL.NOINC `($__internal_0_$__cuda_sm20_rcp_rn_f32_slowpath) ;  /* 0x00000010005c7944 */ /* 0x002fea0003c00000 */
[----:B------:R-:W-:Y:S01]  /*6f20*/  IMAD.MOV.U32 R4, RZ, RZ, R0 ;  /* 0x000000ffff047224 */ /* 0x000fe200078e0000 */
[----:B------:R-:W-:Y:S06]  /*6f30*/  BRA `(.L_x_56) ;  /* 0x0000000000107947 */ /* 0x000fec0003800000 */
.L_x_55:
[----:B------:R-:W2:Y:S02]  /*6f40*/  MUFU.RCP R4, R3 ;  /* 0x0000000300047308 */ /* 0x000ea40000001000 */
[----:B--2---:R-:W-:-:S04]  /*6f50*/  FFMA R0, R3, R4, -1 ;  /* 0xbf80000003007423 */ /* 0x004fc80000000004 */
[----:B------:R-:W-:-:S04]  /*6f60*/  FADD.FTZ R5, -R0, -RZ ;  /* 0x800000ff00057221 */ /* 0x000fc80000010100 */
[----:B------:R-:W-:-:S07]  /*6f70*/  FFMA R4, R4, R5, R4 ;  /* 0x0000000504047223 */ /* 0x000fce0000000004 */
.L_x_56:
[----:B------:R-:W-:Y:S05]  /*6f80*/  BSYNC B1 ;  /* 0x0000000000017941 */ /* 0x000fea0003800000 */
.L_x_54:
[----:B------:R-:W-:Y:S01]  /*6f90*/  FSETP.GEU.AND P0, PT, |R3|, 1.175494350822287508e-38, PT ;  /* 0x008000000300780b */ /* 0x000fe20003f0e200 */
[----:B------:R-:W-:-:S12]  /*6fa0*/  ULDC UR6, c[0x0][0x600] ;  /* 0x0001800000067ab9 */ /* 0x000fd80000000800 */
[----:B------:R-:W-:-:S04]  /*6fb0*/  @!P0 FMUL R3, R3, 16777216 ;  /* 0x4b80000003038820 */ /* 0x000fc80000400000 */
[----:B------:R-:W2:Y:S02]  /*6fc0*/  MUFU.LG2 R0, R3 ;  /* 0x0000000300007308 */ /* 0x000ea40000000c00 */
[----:B--2---:R-:W-:-:S04]  /*6fd0*/  @!P0 FADD R0, R0, -24 ;  /* 0xc1c0000000008421 */ /* 0x004fc80000000000 */
[----:B------:R-:W-:-:S04]  /*6fe0*/  FMUL R9, R0, 0.69314718246459960938 ;  /* 0x3f31721800097820 */ /* 0x000fc80000400000 */
[----:B------:R-:W-:-:S07]  /*6ff0*/  FFMA R9, R18, UR6, R9 ;  /* 0x0000000612097c23 */ /* 0x000fce0008000009 */
.L_x_53:
[----:B------:R-:W-:Y:S05]  /*7000*/  BSYNC B0 ;  /* 0x0000000000007941 */ /* 0x000fea0003800000 */
.L_x_52:
[----:B------:R-:W-:Y:S01]  /*7010*/  FSETP.NE.AND P0, PT, R14, -R17, PT ;  /* 0x800000110e00720b */ /* 0x000fe20003f05000 */
[----:B------:R-:W-:Y:S01]  /*7020*/  ULDC UR4, c[0x0][0x608] ;  /* 0x0001820000047ab9 */ /* 0x000fe20000000800 */
[----:B------:R-:W-:Y:S01]  /*7030*/  BSSY B0, `(.L_x_57) ;  /* 0x0000029000007945 */ /* 0x000fe20003800000 */
[----:B------:R-:W-:-:S04]  /*7040*/  FMUL R4, R4, UR4 ;  /* 0x0000000404047c20 */ /* 0x000fc80008400000 */
        /* <DEDUP_REMOVED lines=16> */
[----:B------:R-:W-:Y:S06]  /*7150*/  @!P0 BRA `(.L_x_58) ;  /* 0x0000000000588947 */ /* 0x000fec0003800000 */
[----:B------:R-:W-:Y:S01]  /*7160*/  IADD3 R0, R6, 0x1800000, RZ ;  /* 0x0180000006007810 */ /* 0x000fe20007ffe0ff */
[----:B------:R-:W-:Y:S03]  /*7170*/  BSSY B1, `(.L_x_59) ;  /* 0x000000d000017945 */ /* 0x000fe60003800000 */
[----:B------:R-:W-:-:S04]  /*7180*/  LOP3.LUT R0, R0, 0x7f800000, RZ, 0xc0, !PT ;  /* 0x7f80000000007812 */ /* 0x000fc800078ec0ff */
[----:B------:R-:W-:-:S13]  /*7190*/  ISETP.GT.U32.AND P0, PT, R0, 0x1ffffff, PT ;  /* 0x01ffffff0000780c */ /* 0x000fda0003f04070 */
[----:B------:R-:W-:Y:S05]  /*71a0*/  @P0 BRA `(.L_x_60) ;  /* 0x0000000000140947 */ /* 0x000fea0003800000 */
[----:B------:R-:W-:Y:S01]  /*71b0*/  IMAD.MOV.U32 R3, RZ, RZ, R6 ;  /* 0x000000ffff037224 */ /* 0x000fe200078e0006 */
[----:B------:R-:W-:-:S07]  /*71c0*/  MOV R12, 0x71e0 ;  /* 0x000071e0000c7802 */ /* 0x000fce0000000f00 */
[----:B-1----:R-:W-:Y:S05]  /*71d0*/  CALL.REL.NOINC `($__internal_0_$__cuda_sm20_rcp_rn_f32_slowpath) ;  /* 0x0000000c00ac7944 */ /* 0x002fea0003c00000 */
[----:B------:R-:W-:Y:S01]  /*71e0*/  IMAD.MOV.U32 R8, RZ, RZ, R0 ;  /* 0x000000ffff087224 */ /* 0x000fe200078e0000 */
[----:B------:R-:W-:Y:S06]  /*71f0*/  BRA `(.L_x_61) ;  /* 0x0000000000107947 */ /* 0x000fec0003800000 */
.L_x_60:
[----:B------:R-:W2:Y:S02]  /*7200*/  MUFU.RCP R3, R6 ;  /* 0x0000000600037308 */ /* 0x000ea40000001000 */
[----:B--2---:R-:W-:-:S04]  /*7210*/  FFMA R0, R6, R3, -1 ;  /* 0xbf80000006007423 */ /* 0x004fc80000000003 */
[----:B------:R-:W-:-:S04]  /*7220*/  FADD.FTZ R0, -R0, -RZ ;  /* 0x800000ff00007221 */ /* 0x000fc80000010100 */
[----:B------:R-:W-:-:S07]  /*7230*/  FFMA R8, R3, R0, R3 ;  /* 0x0000000003087223 */ /* 0x000fce0000000003 */
.L_x_61:
[----:B------:R-:W-:Y:S05]  /*7240*/  BSYNC B1 ;  /* 0x0000000000017941 */ /* 0x000fea0003800000 */
.L_x_59:
[----:B------:R-:W-:Y:S01]  /*7250*/  FSETP.GEU.AND P0, PT, |R6|, 1.175494350822287508e-38, PT ;  /* 0x008000000600780b */ /* 0x000fe20003f0e200 */
[----:B------:R-:W-:-:S12]  /*7260*/  ULDC UR4, c[0x0][0x600] ;  /* 0x0001800000047ab9 */ /* 0x000fd80000000800 */
[----:B------:R-:W-:-:S04]  /*7270*/  @!P0 FMUL R6, R6, 16777216 ;  /* 0x4b80000006068820 */ /* 0x000fc80000400000 */
[----:B------:R-:W2:Y:S02]  /*7280*/  MUFU.LG2 R0, R6 ;  /* 0x0000000600007308 */ /* 0x000ea40000000c00 */
[----:B--2---:R-:W-:-:S04]  /*7290*/  @!P0 FADD R0, R0, -24 ;  /* 0xc1c0000000008421 */ /* 0x004fc80000000000 */
[----:B------:R-:W-:-:S04]  /*72a0*/  FMUL R0, R0, 0.69314718246459960938 ;  /* 0x3f31721800007820 */ /* 0x000fc80000400000 */
[----:B------:R-:W-:-:S07]  /*72b0*/  FFMA R7, R19, UR4, R0 ;  /* 0x0000000413077c23 */ /* 0x000fce0008000000 */
.L_x_58:
[----:B------:R-:W-:Y:S05]  /*72c0*/  BSYNC B0 ;  /* 0x0000000000007941 */ /* 0x000fea0003800000 */
.L_x_57:
[C---:B------:R-:W-:Y:S01]  /*72d0*/  LOP3.LUT P0, RZ, R16.reuse, 0x3, RZ, 0xc0, !PT ;  /* 0x0000000310ff7812 */ /* 0x040fe2000780c0ff */
[----:B------:R-:W-:Y:S01]  /*72e0*/  ULDC UR4, c[0x0][0x608] ;  /* 0x0001820000047ab9 */ /* 0x000fe20000000800 */
[----:B------:R-:W-:Y:S01]  /*72f0*/  LOP3.LUT R17, R16, 0x7f, RZ, 0xc0, !PT ;  /* 0x0000007f10117812 */ /* 0x000fe200078ec0ff */
[----:B------:R-:W-:Y:S01]  /*7300*/  ULDC.64 UR8, c[0x0][0x208] ;  /* 0x0000820000087ab9 */ /* 0x000fe20000000a00 */
[----:B------:R-:W-:Y:S01]  /*7310*/  FMUL R8, R8, UR4 ;  /* 0x0000000408087c20 */ /* 0x000fe20008400000 */
[----:B------:R-:W-:Y:S01]  /*7320*/  BSSY B0, `(.L_x_62) ;  /* 0x0000018000007945 */ /* 0x000fe20003800000 */
[----:B------:R-:W-:-:S07]  /*7330*/  SHF.R.U32.HI R18, RZ, 0x5, R17 ;  /* 0x00000005ff127819 */ /* 0x000fce0000011611 */
[----:B------:R-:W-:Y:S05]  /*7340*/  @P0 BRA `(.L_x_63) ;  /* 0x0000000000540947 */ /* 0x000fea0003800000 */
[----:B------:R-:W2:Y:S01]  /*7350*/  S2UR UR4, SR_CTAID.X ;  /* 0x00000000000479c3 */ /* 0x000ea20000002500 */
[----:B------:R-:W-:Y:S01]  /*7360*/  SHF.R.U32.HI R0, RZ, 0x2, R16 ;  /* 0x00000002ff007819 */ /* 0x000fe20000011610 */
[----:B------:R-:W-:-:S03]  /*7370*/  IMAD.SHL.U32 R3, R18, 0x10, RZ ;  /* 0x0000001012037824 */ /* 0x000fc600078e00ff */
[----:B------:R-:W-:-:S04]  /*7380*/  LOP3.LUT R0, R0, 0x7, RZ, 0xc0, !PT ;  /* 0x0000000700007812 */ /* 0x000fc800078ec0ff */
[----:B------:R-:W-:Y:S01]  /*7390*/  LOP3.LUT R0, R3, 0xfffffff0, R0, 0xe2, !PT ;  /* 0xfffffff003007812 */ /* 0x000fe200078ee200 */
[----:B--2---:R-:W-:-:S03]  /*73a0*/  USHF.L.U32 UR6, UR4, 0x6, URZ ;  /* 0x0000000604067899 */ /* 0x004fc6000800063f */
[----:B------:R-:W-:Y:S02]  /*73b0*/  ULDC.64 UR4, c[0x0][0x688] ;  /* 0x0001a20000047ab9 */ /* 0x000fe40000000a00 */
[----:B------:R-:W-:Y:S02]  /*73c0*/  UIMAD UR4, UR36, UR4, UR6 ;  /* 0x00000004240472a4 */ /* 0x000fe4000f8e0206 */
[----:B------:R-:W-:Y:S02]  /*73d0*/  LOP3.LUT R3, R0, UR6, RZ, 0xfc, !PT ;  /* 0x0000000600037c12 */ /* 0x000fe4000f8efcff */
[----:B------:R-:W-:Y:S02]  /*73e0*/  UIMAD UR4, UR37, UR5, UR4 ;  /* 0x00000005250472a4 */ /* 0x000fe4000f8e0204 */
[C---:B------:R-:W-:Y:S01]  /*73f0*/  IADD3 R4, R3.reuse, 0x8, RZ ;  /* 0x0000000803047810 */ /* 0x040fe20007ffe0ff */
[----:B------:R-:W-:Y:S02]  /*7400*/  ULDC UR5, c[0x0][0x288] ;  /* 0x0000a20000057ab9 */ /* 0x000fe40000000800 */
[----:B------:R-:W-:-:S02]  /*7410*/  ISETP.GE.U32.AND P0, PT, R3, UR5, PT ;  /* 0x0000000503007c0c */ /* 0x000fc4000bf06070 */
[----:B------:R-:W-:Y:S02]  /*7420*/  IADD3 R0, P2, R0, UR4, RZ ;  /* 0x0000000400007c10 */ /* 0x000fe4000ff5e0ff */
[----:B------:R-:W-:Y:S01]  /*7430*/  ISETP.GE.U32.AND P1, PT, R4, UR5, PT ;  /* 0x0000000504007c0c */ /* 0x000fe2000bf26070 */
[----:B------:R-:W-:Y:S02]  /*7440*/  ULDC.64 UR4, c[0x0][0x680] ;  /* 0x0001a00000047ab9 */ /* 0x000fe40000000a00 */
[----:B------:R-:W-:Y:S01]  /*7450*/  IMAD.X R3, RZ, RZ, RZ, P2 ;  /* 0x000000ffff037224 */ /* 0x000fe200010e06ff */
[----:B------:R-:W-:-:S04]  /*7460*/  LEA R4, P2, R0, UR4, 0x2 ;  /* 0x0000000400047c11 */ /* 0x000fc8000f8410ff */
[----:B------:R-:W-:-:S05]  /*7470*/  LEA.HI.X R5, R0, UR5, R3, 0x2, P2 ;  /* 0x0000000500057c11 */ /* 0x000fca00090f1403 */
[----:B------:R2:W-:Y:S04]  /*7480*/  @!P0 STG.E desc[UR8][R4.64], R9 ;  /* 0x0000000904008986 */ /* 0x0005e8000c101908 */
[----:B------:R2:W-:Y:S02]  /*7490*/  @!P1 STG.E desc[UR8][R4.64+0x20], R7 ;  /* 0x0000200704009986 */ /* 0x0005e4000c101908 */
.L_x_63:
[----:B------:R-:W-:Y:S05]  /*74a0*/  BSYNC B0 ;  /* 0x0000000000007941 */ /* 0x000fea0003800000 */
.L_x_62:
[----:B------:R-:W-:Y:S01]  /*74b0*/  ULDC.64 UR4, c[0x0][0x730] ;  /* 0x0001cc0000047ab9 */ /* 0x000fe20000000a00 */
[-C--:B------:R-:W-:Y:S01]  /*74c0*/  FMUL R19, R58, R8.reuse ;  /* 0x000000083a137220 */ /* 0x080fe20000400000 */
[----:B------:R-:W-:Y:S01]  /*74d0*/  ISETP.NE.U32.AND P0, PT, RZ, UR4, PT ;  /* 0x00000004ff007c0c */ /* 0x000fe2000bf05070 */
[-C--:B------:R-:W-:Y:S01]  /*74e0*/  FMUL R59, R59, R8.reuse ;  /* 0x000000083b3b7220 */ /* 0x080fe20000400000 */
[-C--:B------:R-:W-:Y:S01]  /*74f0*/  FMUL R23, R62, R8.reuse ;  /* 0x000000083e177220 */ /* 0x080fe20000400000 */
[-C--:B------:R-:W-:Y:S01]  /*7500*/  FMUL R63, R63, R8.reuse ;  /* 0x000000083f3f7220 */ /* 0x080fe20000400000 */
[----:B------:R-:W-:Y:S01]  /*7510*/  ISETP.NE.AND.EX P0, PT, RZ, UR5, PT, P0 ;  /* 0x00000005ff007c0c */ /* 0x000fe2000bf05300 */
        /* <DEDUP_REMOVED lines=12> */
[----:B------:R-:W-:Y:S06]  /*75e0*/  @P0 BRA `(.L_x_64) ;  /* 0x0000000000200947 */ /* 0x000fec0003800000 */
[----:B------:R-:W-:Y:S02]  /*75f0*/  ULDC.64 UR4, c[0x0][0x728] ;  /* 0x0001ca0000047ab9 */ /* 0x000fe40000000a00 */
[----:B------:R-:W-:-:S04]  /*7600*/  ISETP.NE.U32.AND P0, PT, RZ, UR4, PT ;  /* 0x00000004ff007c0c */ /* 0x000fc8000bf05070 */
[----:B------:R-:W-:-:S13]  /*7610*/  ISETP.NE.AND.EX P0, PT, RZ, UR5, PT, P0 ;  /* 0x00000005ff007c0c */ /* 0x000fda000bf05300 */
[----:B------:R-:W-:Y:S05]  /*7620*/  @!P0 BRA `(.L_x_65) ;  /* 0x00000000000c8947 */ /* 0x000fea0003800000 */
[----:B--2---:R-:W2:Y:S02]  /*7630*/  LDC.64 R4, c[0x0][0x728] ;  /* 0x0001ca00ff047b82 */ /* 0x004ea40000000a00 */
[----:B--2---:R4:W5:Y:S01]  /*7640*/  LDG.E R4, desc[UR8][R4.64] ;  /* 0x0000000804047981 */ /* 0x004962000c1e1900 */
[----:B------:R-:W-:Y:S05]  /*7650*/  BRA `(.L_x_64) ;  /* 0x0000000000047947 */ /* 0x000fea0003800000 */
.L_x_65:
[----:B--2---:R-:W3:Y:S02]  /*7660*/  LDC R4, c[0x0][0x720] ;  /* 0x0001c800ff047b82 */ /* 0x004ee40000000800 */
.L_x_64:
[----:B------:R-:W-:Y:S01]  /*7670*/  MOV R0, RZ ;  /* 0x000000ff00007202 */ /* 0x000fe20000000f00 */
[----:B---3-5:R-:W-:-:S03]  /*7680*/  IMAD.MOV.U32 R22, RZ, RZ, R4 ;  /* 0x000000ffff167224 */ /* 0x028fc600078e0004 */
[----:B------:R-:W-:-:S13]  /*7690*/  LOP3.LUT P0, RZ, R0, 0x1bf, RZ, 0xc0, !PT ;  /* 0x000001bf00ff7812 */ /* 0x000fda000780c0ff */
[----:B------:R-:W-:Y:S05]  /*76a0*/  @!P0 BRA `(.L_x_66) ;  /* 0x0000000000408947 */ /* 0x000fea0003800000 */
[----:B------:R-:W-:Y:S01]  /*76b0*/  MOV R0, 0x0 ;  /* 0x0000000000007802 */ /* 0x000fe20000000f00 */
[----:B------:R-:W-:Y:S01]  /*76c0*/  ULDC.64 UR4, c[0x4][0x68] ;  /* 0x01001a0000047ab9 */ /* 0x000fe20000000a00 */
[----:B------:R-:W-:Y:S01]  /*76d0*/  ULDC.64 UR6, c[0x4][0x8] ;  /* 0x0100020000067ab9 */ /* 0x000fe20000000a00 */
[----:B--2---:R-:W-:Y:S01]  /*76e0*/  IMAD.U32 R4, RZ, RZ, UR4 ;  /* 0x00000004ff047e24 */ /* 0x004fe2000f8e00ff */
[----:B------:R2:W3:Y:S01]  /*76f0*/  LDC.64 R14, c[0x4][R0] ;  /* 0x01000000000e7b82 */ /* 0x0004e20000000a00 */
[----:B----4-:R-:W-:Y:S01]  /*7700*/  MOV R5, UR5 ;  /* 0x0000000500057c02 */ /* 0x010fe20008000f00 */
[----:B------:R-:W-:Y:S01]  /*7710*/  ULDC.64 UR4, c[0x4][0x70] ;  /* 0x01001c0000047ab9 */ /* 0x000fe20000000a00 */
[----:B------:R-:W-:Y:S01]  /*7720*/  IMAD.U32 R10, RZ, RZ, UR6 ;  /* 0x00000006ff0a7e24 */ /* 0x000fe2000f8e00ff */
[----:B------:R-:W-:Y:S01]  /*7730*/  MOV R11, UR7 ;  /* 0x00000007000b7c02 */ /* 0x000fe20008000f00 */
[----:B------:R-:W-:Y:S02]  /*7740*/  IMAD.U32 R6, RZ, RZ, UR4 ;  /* 0x00000004ff067e24 */ /* 0x000fe4000f8e00ff */
[----:B------:R-:W-:-:S02]  /*7750*/  IMAD.U32 R7, RZ, RZ, UR5 ;  /* 0x00000005ff077e24 */ /* 0x000fc4000f8e00ff */
[----:B------:R-:W-:Y:S02]  /*7760*/  IMAD.MOV.U32 R8, RZ, RZ, 0x70 ;  /* 0x00000070ff087424 */ /* 0x000fe400078e00ff */
[----:B------:R-:W-:Y:S02]  /*7770*/  IMAD.MOV.U32 R12, RZ, RZ, 0x1 ;  /* 0x00000001ff0c7424 */ /* 0x000fe400078e00ff */
[----:B--2---:R-:W-:-:S07]  /*7780*/  IMAD.MOV.U32 R13, RZ, RZ, RZ ;  /* 0x000000ffff0d7224 */ /* 0x004fce00078e00ff */
[----:B-1----:R-:W-:-:S07]  /*7790*/  LEPC R20, `(.L_x_66) ;  /* 0x000000001014794e */ /* 0x002fce0000000000 */
[----:B---3--:R-:W-:Y:S05]  /*77a0*/  CALL.ABS.NOINC R14 ;  /* 0x000000000e007343 */ /* 0x008fea0003c00000 */
.L_x_66:
[----:B------:R-:W-:-:S13]  /*77b0*/  LOP3.LUT P0, RZ, R2, 0x1bf, RZ, 0xc0, !PT ;  /* 0x000001bf02ff7812 */ /* 0x000fda000780c0ff */
[----:B------:R-:W-:Y:S05]  /*77c0*/  @!P0 BRA `(.L_x_67) ;  /* 0x0000000000408947 */ /* 0x000fea0003800000 */
[----:B------:R-:W-:Y:S01]  /*77d0*/  MOV R0, 0x0 ;  /* 0x0000000000007802 */ /* 0x000fe20000000f00 */
[----:B------:R-:W-:Y:S01]  /*77e0*/  ULDC.64 UR4, c[0x4][0x68] ;  /* 0x01001a0000047ab9 */ /* 0x000fe20000000a00 */
[----:B------:R-:W-:Y:S01]  /*77f0*/  ULDC.64 UR6, c[0x4][0x8] ;  /* 0x0100020000067ab9 */ /* 0x000fe20000000a00 */
[----:B--2---:R-:W-:Y:S01]  /*7800*/  MOV R4, UR4 ;  /* 0x0000000400047c02 */ /* 0x004fe20008000f00 */
[----:B------:R2:W3:Y:S01]  /*7810*/  LDC.64 R14, c[0x4][R0] ;  /* 0x01000000000e7b82 */ /* 0x0004e20000000a00 */
[----:B----4-:R-:W-:Y:S01]  /*7820*/  IMAD.U32 R5, RZ, RZ, UR5 ;  /* 0x00000005ff057e24 */ /* 0x010fe2000f8e00ff */
[----:B------:R-:W-:Y:S01]  /*7830*/  ULDC.64 UR4, c[0x4][0x70] ;  /* 0x01001c0000047ab9 */ /* 0x000fe20000000a00 */
[----:B------:R-:W-:Y:S01]  /*7840*/  MOV R10, UR6 ;  /* 0x00000006000a7c02 */ /* 0x000fe20008000f00 */
[----:B------:R-:W-:Y:S01]  /*7850*/  IMAD.U32 R6, RZ, RZ, UR4 ;  /* 0x00000004ff067e24 */ /* 0x000fe2000f8e00ff */
[----:B------:R-:W-:Y:S01]  /*7860*/  MOV R13, RZ ;  /* 0x000000ff000d7202 */ /* 0x000fe20000000f00 */
[----:B------:R-:W-:-:S02]  /*7870*/  IMAD.U32 R7, RZ, RZ, UR5 ;  /* 0x00000005ff077e24 */ /* 0x000fc4000f8e00ff */
[----:B------:R-:W-:Y:S02]  /*7880*/  IMAD.U32 R11, RZ, RZ, UR7 ;  /* 0x00000007ff0b7e24 */ /* 0x000fe4000f8e00ff */
[----:B------:R-:W-:Y:S02]  /*7890*/  IMAD.MOV.U32 R8, RZ, RZ, 0x70 ;  /* 0x00000070ff087424 */ /* 0x000fe400078e00ff */
[----:B--2---:R-:W-:-:S07]  /*78a0*/  IMAD.MOV.U32 R12, RZ, RZ, 0x1 ;  /* 0x00000001ff0c7424 */ /* 0x004fce00078e00ff */
[----:B-1----:R-:W-:-:S07]  /*78b0*/  LEPC R20, `(.L_x_67) ;  /* 0x000000001014794e */ /* 0x002fce0000000000 */
[----:B---3--:R-:W-:Y:S05]  /*78c0*/  CALL.ABS.NOINC R14 ;  /* 0x000000000e007343 */ /* 0x008fea0003c00000 */
.L_x_67:
[----:B------:R-:W-:Y:S01]  /*78d0*/  ULDC.64 UR4, c[0x0][0x730] ;  /* 0x0001cc0000047ab9 */ /* 0x000fe20000000a00 */
[----:B------:R-:W-:Y:S01]  /*78e0*/  IMAD.SHL.U32 R0, R16, 0x20, RZ ;  /* 0x0000002010007824 */ /* 0x000fe200078e00ff */
[----:B------:R-:W-:Y:S02]  /*78f0*/  ISETP.NE.U32.AND P0, PT, RZ, UR4, PT ;  /* 0x00000004ff007c0c */ /* 0x000fe4000bf05070 */
[----:B--2---:R-:W-:Y:S02]  /*7900*/  SHF.R.U32.HI R4, RZ, 0x1, R16 ;  /* 0x00000001ff047819 */ /* 0x004fe40000011610 */
[----:B------:R-:W-:Y:S02]  /*7910*/  ISETP.NE.AND.EX P0, PT, RZ, UR5, PT, P0 ;  /* 0x00000005ff007c0c */ /* 0x000fe4000bf05300 */
[C---:B------:R-:W-:Y:S02]  /*7920*/  LOP3.LUT R3, R0.reuse, 0xc0, RZ, 0xc0, !PT ;  /* 0x000000c000037812 */ /* 0x040fe400078ec0ff */
[----:B----4-:R-:W-:-:S02]  /*7930*/  LOP3.LUT R5, R0, 0x20, RZ, 0xc0, !PT ;  /* 0x0000002000057812 */ /* 0x010fc400078ec0ff */
[----:B------:R-:W-:Y:S01]  /*7940*/  LOP3.LUT R3, R3, 0x8, R4, 0xf8, !PT ;  /* 0x0000000803037812 */ /* 0x000fe200078ef804 */
[----:B------:R-:W-:Y:S01]  /*7950*/  IMAD.SHL.U32 R4, R16, 0x4, RZ ;  /* 0x0000000410047824 */ /* 0x000fe200078e00ff */
[----:B------:R-:W-:Y:S01]  /*7960*/  IADD3 R17, R17, 0x1f, RZ ;  /* 0x0000001f11117810 */ /* 0x000fe20007ffe0ff */
[----:B------:R-:W-:Y:S01]  /*7970*/  IMAD R5, R18, 0x200, R5 ;  /* 0x0000020012057824 */ /* 0x000fe200078e0205 */
[----:B------:R-:W-:Y:S02]  /*7980*/  LOP3.LUT R0, R0, 0x100, RZ, 0xc0, !PT ;  /* 0x0000010000007812 */ /* 0x000fe400078ec0ff */
[----:B------:R-:W-:Y:S01]  /*7990*/  LOP3.LUT R3, R3, 0x18, R4, 0x78, !PT ;  /* 0x0000001803037812 */ /* 0x000fe200078e7804 */
[----:B------:R-:W2:Y:S01]  /*79a0*/  @P0 LDC R22, c[0x0][0x720] ;  /* 0x0001c800ff160b82 */ /* 0x000ea20000000800 */
[----:B------:R-:W-:Y:S02]  /*79b0*/  ISETP.GT.U32.AND P1, PT, R17, 0x3e, PT ;  /* 0x0000003e1100780c */ /* 0x000fe40003f24070 */
[----:B------:R-:W-:-:S02]  /*79c0*/  IADD3 R3, R3, R5, R0 ;  /* 0x0000000503037210 */ /* 0x000fc40007ffe000 */
[----:B------:R-:W-:-:S03]  /*79d0*/  LOP3.LUT P0, RZ, R16, 0x4, RZ, 0xc0, !PT ;  /* 0x0000000410ff7812 */ /* 0x000fc6000780c0ff */
[----:B------:R-:W-:Y:S02]  /*79e0*/  IMAD R3, R3, 0x2, R2 ;  /* 0x0000000203037824 */ /* 0x000fe400078e0202 */
[-C--:B--2---:R-:W-:Y:S01]  /*79f0*/  FMUL R5, R19, R22.reuse ;  /* 0x0000001613057220 */ /* 0x084fe20000400000 */
[-C--:B------:R-:W-:Y:S01]  /*7a00*/  FMUL R0, R59, R22.reuse ;  /* 0x000000163b007220 */ /* 0x080fe20000400000 */
[-C--:B------:R-:W-:Y:S01]  /*7a10*/  FMUL R7, R23, R22.reuse ;  /* 0x0000001617077220 */ /* 0x080fe20000400000 */
[-C--:B------:R-:W-:Y:S01]  /*7a20*/  FMUL R8, R63, R22.reuse ;  /* 0x000000163f087220 */ /* 0x080fe20000400000 */
[-C--:B------:R-:W-:Y:S01]  /*7a30*/  FMUL R9, R25, R22.reuse ;  /* 0x0000001619097220 */ /* 0x080fe20000400000 */
[-C--:B------:R-:W-:Y:S01]  /*7a40*/  FMUL R10, R67, R22.reuse ;  /* 0x00000016430a7220 */ /* 0x080fe20000400000 */
[----:B------:R-:W-:Y:S01]  /*7a50*/  F2FP.BF16.F32.PACK_AB R5, R0, R5 ;  /* 0x000000050005723e */ /* 0x000fe200000010ff */
        /* <DEDUP_REMOVED lines=10> */
[----:B------:R-:W-:Y:S01]  /*7b00*/  IMAD.MOV.U32 R0, RZ, RZ, 0x10 ;  /* 0x00000010ff007424 */ /* 0x000fe200078e00ff */
[----:B------:R-:W-:Y:S01]  /*7b10*/  F2FP.BF16.F32.PACK_AB R7, R8, R7 ;  /* 0x000000070807723e */ /* 0x000fe200000010ff */
        /* <DEDUP_REMOVED lines=17> */
[----:B------:R-:W-:-:S02]  /*7c30*/  F2FP.BF16.F32.PACK_AB R4, R57, R4 ;  /* 0x000000043904723e */ /* 0x000fc400000010ff */
[----:B------:R-:W-:Y:S02]  /*7c40*/  F2FP.BF16.F32.PACK_AB R6, R61, R6 ;  /* 0x000000063d06723e */ /* 0x000fe400000010ff */
[----:B------:R-:W-:Y:S02]  /*7c50*/  F2FP.BF16.F32.PACK_AB R8, R65, R64 ;  /* 0x000000404108723e */ /* 0x000fe400000010ff */
[----:B------:R-:W-:Y:S02]  /*7c60*/  F2FP.BF16.F32.PACK_AB R10, R69, R68 ;  /* 0x00000044450a723e */ /* 0x000fe400000010ff */
[----:B------:R-:W-:Y:S02]  /*7c70*/  F2FP.BF16.F32.PACK_AB R11, R12, R11 ;  /* 0x0000000b0c0b723e */ /* 0x000fe400000010ff */
[----:B------:R-:W-:Y:S01]  /*7c80*/  SEL R0, R0, 0xfffffff0, !P0 ;  /* 0xfffffff000007807 */ /* 0x000fe20004000000 */
[----:B------:R-:W-:Y:S06]  /*7c90*/  @P1 BRA `(.L_x_68) ;  /* 0x0000000000041947 */ /* 0x000fec0003800000 */
[----:B------:R-:W-:-:S04]  /*7ca0*/  DEPBAR.LE SB0, 0x1 ;  /* 0x000080400000791a */ /* 0x000fc80000000000 */
.L_x_68:
[----:B------:R-:W-:Y:S05]  /*7cb0*/  WARPSYNC.ALL ;  /* 0x0000000000007948 */ /* 0x000fea0003800000 */
[----:B------:R-:W-:Y:S01]  /*7cc0*/  BAR.SYNC.DEFER_BLOCKING 0x1, 0x80 ;  /* 0x0042000000007b1d */ /* 0x000fe20000010000 */
[----:B------:R-:W-:Y:S01]  /*7cd0*/  IMAD R0, R0, 0x2, R3 ;  /* 0x0000000200007824 */ /* 0x000fe200078e0203 */
[----:B------:R-:W-:Y:S02]  /*7ce0*/  F2FP.BF16.F32.PACK_AB R13, R13, R14 ;  /* 0x0000000e0d0d723e */ /* 0x000fe400000010ff */
[----:B------:R-:W-:Y:S02]  /*7cf0*/  F2FP.BF16.F32.PACK_AB R15, R15, R16 ;  /* 0x000000100f0f723e */ /* 0x000fe400000010ff */
[----:B------:R-:W-:Y:S01]  /*7d00*/  BSSY B0, `(.L_x_69) ;  /* 0x000001d000007945 */ /* 0x000fe20003800000 */
[----:B------:R-:W-:-:S02]  /*7d10*/  F2FP.BF16.F32.PACK_AB R17, R17, R18 ;  /* 0x000000121111723e */ /* 0x000fc400000010ff */
[----:B------:R-:W-:Y:S02]  /*7d20*/  F2FP.BF16.F32.PACK_AB R12, R73, R72 ;  /* 0x00000048490c723e */ /* 0x000fe400000010ff */
[----:B------:R-:W-:Y:S02]  /*7d30*/  F2FP.BF16.F32.PACK_AB R14, R77, R76 ;  /* 0x0000004c4d0e723e */ /* 0x000fe400000010ff */
[----:B------:R-:W-:Y:S02]  /*7d40*/  F2FP.BF16.F32.PACK_AB R16, R81, R80 ;  /* 0x000000505110723e */ /* 0x000fe400000010ff */
[----:B------:R-:W-:Y:S02]  /*7d50*/  F2FP.BF16.F32.PACK_AB R18, R85, R84 ;  /* 0x000000545512723e */ /* 0x000fe400000010ff */
[----:B------:R-:W-:Y:S01]  /*7d60*/  F2FP.BF16.F32.PACK_AB R19, R19, R20 ;  /* 0x000000141313723e */ /* 0x000fe200000010ff */
[----:B------:R2:W-:Y:S04]  /*7d70*/  STSM.16.M88.4 [R3], R4 ;  /* 0x0000000403007844 */ /* 0x0005e80000000200 */
[----:B------:R2:W-:Y:S01]  /*7d80*/  STSM.16.M88.4 [R0], R8 ;  /* 0x0000000800007844 */ /* 0x0005e20000000200 */
[----:B------:R-:W-:Y:S01]  /*7d90*/  @!PT LDS RZ, [RZ] ;  /* 0x00000000fffff984 */ /* 0x000fe20000000800 */
[----:B------:R-:W-:Y:S01]  /*7da0*/  @!PT LDS RZ, [RZ] ;  /* 0x00000000fffff984 */ /* 0x000fe20000000800 */
[----:B------:R-:W-:Y:S01]  /*7db0*/  @!PT LDS RZ, [RZ] ;  /* 0x00000000fffff984 */ /* 0x000fe20000000800 */
[----:B------:R-:W-:Y:S01]  /*7dc0*/  @!PT LDS RZ, [RZ] ;  /* 0x00000000fffff984 */ /* 0x000fe20000000800 */
[----:B------:R3:W-:Y:S06]  /*7dd0*/  MEMBAR.ALL.CTA ;  /* 0x0000000000007992 */ /* 0x0007ec0000008000 */
[----:B---3--:R-:W3:Y:S02]  /*7de0*/  FENCE.VIEW.ASYNC.S ;  /* 0x00000000000073c6 */ /* 0x008ee40000000000 */
[----:B---3--:R-:W-:Y:S06]  /*7df0*/  BAR.SYNC.DEFER_BLOCKING 0x1, 0x80 ;  /* 0x0042000000007b1d */ /* 0x008fec0000010000 */
[----:B------:R-:W-:Y:S05]  /*7e00*/  @P1 BRA `(.L_x_70) ;  /* 0x0000000000301947 */ /* 0x000fea0003800000 */
[----:B------:R-:W3:Y:S01]  /*7e10*/  S2UR UR10, SR_CTAID.X ;  /* 0x00000000000a79c3 */ /* 0x000ee20000002500 */
[----:B------:R-:W-:Y:S01]  /*7e20*/  ULDC.64 UR4, c[0x0][0x198] ;  /* 0x0000660000047ab9 */ /* 0x000fe20000000a00 */
[----:B------:R-:W-:Y:S01]  /*7e30*/  R2UR UR8, R2 ;  /* 0x00000000020872ca */ /* 0x000fe200000e0000 */
[----:B------:R-:W-:Y:S01]  /*7e40*/  UIADD3 UR4, UP0, UR4, 0x670, URZ ;  /* 0x0000067004047890 */ /* 0x000fe2000ff1e03f */
[----:B------:R-:W-:Y:S01]  /*7e50*/  UMOV UR9, URZ ;  /* 0x0000003f00097c82 */ /* 0x000fe20008000000 */
[----:B------:R-:W-:Y:S02]  /*7e60*/  UMOV UR11, UR36 ;  /* 0x00000024000b7c82 */ /* 0x000fe40008000000 */
[----:B------:R-:W-:Y:S01]  /*7e70*/  UIADD3.X UR5, URZ, UR5, URZ, UP0, !UPT ;  /* 0x000000053f057290 */ /* 0x000fe200087fe43f */
[----:B------:R-:W-:Y:S01]  /*7e80*/  UMOV UR12, UR37 ;  /* 0x00000025000c7c82 */ /* 0x000fe20008000000 */
[----:B---3--:R-:W-:-:S09]  /*7e90*/  USHF.L.U32 UR10, UR10, 0x6, URZ ;  /* 0x000000060a0a7899 */ /* 0x008fd2000800063f */
[----:B------:R3:W-:Y:S01]  /*7ea0*/  UTMASTG.4D [UR8], [UR4] ;  /* 0x00000008040073b5 */ /* 0x0007e20008018000 */
[----:B------:R0:W-:Y:S01]  /*7eb0*/  UTMACMDFLUSH ;  /* 0x00000000000079b7 */ /* 0x0001e20000000000 */
[----:B---3--:R-:W-:-:S04]  /*7ec0*/  DEPBAR.LE SB0, 0x1 ;  /* 0x000080400000791a */ /* 0x008fc80000000000 */
.L_x_70:
[----:B------:R-:W-:Y:S05]  /*7ed0*/  BSYNC B0 ;  /* 0x0000000000007941 */ /* 0x000fea0003800000 */
.L_x_69:
[----:B------:R-:W-:Y:S06]  /*7ee0*/  BAR.SYNC.DEFER_BLOCKING 0x1, 0x80 ;  /* 0x0042000000007b1d */ /* 0x000fec0000010000 */
[----:B------:R-:W-:Y:S01]  /*7ef0*/  BSSY B0, `(.L_x_71) ;  /* 0x0000017000007945 */ /* 0x000fe20003800000 */
[----:B------:R3:W-:Y:S04]  /*7f00*/  STSM.16.M88.4 [R3+0x1000], R12 ;  /* 0x0010000c03007844 */ /* 0x0007e80000000200 */
[----:B------:R3:W-:Y:S01]  /*7f10*/  STSM.16.M88.4 [R0+0x1000], R16 ;  /* 0x0010001000007844 */ /* 0x0007e20000000200 */
[----:B------:R-:W-:Y:S01]  /*7f20*/  @!PT LDS RZ, [RZ] ;  /* 0x00000000fffff984 */ /* 0x000fe20000000800 */
[----:B------:R-:W-:Y:S01]  /*7f30*/  @!PT LDS RZ, [RZ] ;  /* 0x00000000fffff984 */ /* 0x000fe20000000800 */
[----:B------:R-:W-:Y:S01]  /*7f40*/  @!PT LDS RZ, [RZ] ;  /* 0x00000000fffff984 */ /* 0x000fe20000000800 */
[----:B------:R-:W-:Y:S01]  /*7f50*/  @!PT LDS RZ, [RZ] ;  /* 0x00000000fffff984 */ /* 0x000fe20000000800 */
[----:B------:R4:W-:Y:S06]  /*7f60*/  MEMBAR.ALL.CTA ;  /* 0x0000000000007992 */ /* 0x0009ec0000008000 */
[----:B----4-:R-:W4:Y:S02]  /*7f70*/  FENCE.VIEW.ASYNC.S ;  /* 0x00000000000073c6 */ /* 0x010f240000000000 */
[----:B----4-:R-:W-:Y:S06]  /*7f80*/  BAR.SYNC.DEFER_BLOCKING 0x1, 0x80 ;  /* 0x0042000000007b1d */ /* 0x010fec0000010000 */
[----:B------:R-:W-:Y:S05]  /*7f90*/  @P1 BRA `(.L_x_72) ;  /* 0x0000000000301947 */ /* 0x000fea0003800000 */
[----:B------:R-:W4:Y:S01]  /*7fa0*/  S2UR UR10, SR_CTAID.X ;  /* 0x00000000000a79c3 */ /* 0x000f220000002500 */
[----:B------:R-:W-:Y:S01]  /*7fb0*/  R2UR UR8, R2 ;  /* 0x00000000020872ca */ /* 0x000fe200000e0000 */
[----:B------:R-:W-:Y:S01]  /*7fc0*/  ULDC.64 UR4, c[0x0][0x198] ;  /* 0x0000660000047ab9 */ /* 0x000fe20000000a00 */
[----:B------:R-:W-:Y:S01]  /*7fd0*/  UMOV UR9, 0x20 ;  /* 0x0000002000097882 */ /* 0x000fe20000000000 */
[----:B------:R-:W-:Y:S01]  /*7fe0*/  UIADD3 UR4, UP0, UR4, 0x670, URZ ;  /* 0x0000067004047890 */ /* 0x000fe2000ff1e03f */
[----:B------:R-:W-:Y:S01]  /*7ff0*/  UMOV UR11, UR36 ;  /* 0x00000024000b7c82 */ /* 0x000fe20008000000 */
[----:B------:R-:W-:Y:S02]  /*8000*/  UMOV UR12, UR37 ;  /* 0x00000025000c7c82 */ /* 0x000fe40008000000 */
[----:B------:R-:W-:-:S06]  /*8010*/  UIADD3.X UR5, URZ, UR5, URZ, UP0, !UPT ;  /* 0x000000053f057290 */ /* 0x000fcc00087fe43f */
[----:B------:R-:W-:Y:S02]  /*8020*/  UIADD3 UR8, UR8, 0x1000, URZ ;  /* 0x0000100008087890 */ /* 0x000fe4000fffe03f */
[----:B----4-:R-:W-:-:S09]  /*8030*/  USHF.L.U32 UR10, UR10, 0x6, URZ ;  /* 0x000000060a0a7899 */ /* 0x010fd2000800063f */
[----:B------:R4:W-:Y:S02]  /*8040*/  UTMASTG.4D [UR8], [UR4] ;  /* 0x00000008040073b5 */ /* 0x0009e40008018000 */
[----:B----4-:R0:W-:Y:S02]  /*8050*/  UTMACMDFLUSH ;  /* 0x00000000000079b7 */ /* 0x0101e40000000000 */
.L_x_72:
[----:B------:R-:W-:Y:S05]  /*8060*/  BSYNC B0 ;  /* 0x0000000000007941 */ /* 0x000fea0003800000 */
.L_x_71:
[----:B------:R-:W-:-:S04]  /*8070*/  DEPBAR.LE SB0, 0x0 ;  /* 0x000080000000791a */ /* 0x000fc80000000000 */
[----:B------:R-:W-:Y:S05]  /*8080*/  EXIT ;  /* 0x000000000000794d */ /* 0x000fea0003800000 */
        .weak           $__internal_0_$__cuda_sm20_rcp_rn_f32_slowpath
        .type           $__internal_0_$__cuda_sm20_rcp_rn_f32_slowpath,@function
        .size           $__internal_0_$__cuda_sm20_rcp_rn_f32_slowpath,(.L_x_78 - $__internal_0_$__cuda_sm20_rcp_rn_f32_slowpath)
$__internal_0_$__cuda_sm20_rcp_rn_f32_slowpath:
[----:B------:R-:W-:Y:S01]  /*8090*/  SHF.L.U32 R0, R3, 0x1, RZ ;  /* 0x0000000103007819 */ /* 0x000fe200000006ff */
[----:B------:R-:W-:Y:S03]  /*80a0*/  BSSY B2, `(.L_x_73) ;  /* 0x0000030000027945 */ /* 0x000fe60003800000 */
[----:B------:R-:W-:-:S04]  /*80b0*/  SHF.R.U32.HI R13, RZ, 0x18, R0 ;  /* 0x00000018ff0d7819 */ /* 0x000fc80000011600 */
[----:B------:R-:W-:-:S13]  /*80c0*/  ISETP.NE.U32.AND P0, PT, R13, RZ, PT ;  /* 0x000000ff0d00720c */ /* 0x000fda0003f05070 */
[----:B------:R-:W-:Y:S05]  /*80d0*/  @P0 BRA `(.L_x_74) ;  /* 0x0000000000280947 */ /* 0x000fea0003800000 */
[----:B------:R-:W-:-:S05]  /*80e0*/  IMAD.SHL.U32 R0, R3, 0x2, RZ ;  /* 0x0000000203007824 */ /* 0x000fca00078e00ff */
[----:B------:R-:W-:-:S13]  /*80f0*/  ISETP.NE.AND P0, PT, R0, RZ, PT ;  /* 0x000000ff0000720c */ /* 0x000fda0003f05270 */
[----:B------:R-:W-:Y:S01]  /*8100*/  @P0 FFMA R5, R3, 1.84467440737095516160e+19, RZ ;  /* 0x5f80000003050823 */ /* 0x000fe200000000ff */
[----:B------:R-:W-:Y:S08]  /*8110*/  @!P0 MUFU.RCP R4, R3 ;  /* 0x0000000300048308 */ /* 0x000ff00000001000 */
[----:B------:R-:W1:Y:S02]  /*8120*/  @P0 MUFU.RCP R0, R5 ;  /* 0x0000000500000308 */ /* 0x000e640000001000 */
[----:B-1----:R-:W-:-:S04]  /*8130*/  @P0 FFMA R10, R5, R0, -1 ;  /* 0xbf800000050a0423 */ /* 0x002fc80000000000 */
[----:B------:R-:W-:-:S04]  /*8140*/  @P0 FADD.FTZ R11, -R10, -RZ ;  /* 0x800000ff0a0b0221 */ /* 0x000fc80000010100 */
[----:B------:R-:W-:-:S04]  /*8150*/  @P0 FFMA R0, R0, R11, R0 ;  /* 0x0000000b00000223 */ /* 0x000fc80000000000 */
[----:B------:R-:W-:Y:S01]  /*8160*/  @P0 FFMA R4, R0, 1.84467440737095516160e+19, RZ ;  /* 0x5f80000000040823 */ /* 0x000fe200000000ff */
[----:B------:R-:W-:Y:S06]  /*8170*/  BRA `(.L_x_75) ;  /* 0x0000000000887947 */ /* 0x000fec0003800000 */
.L_x_74:
[----:B------:R-:W-:-:S05]  /*8180*/  VIADD R20, R13, 0xffffff03 ;  /* 0xffffff030d147836 */ /* 0x000fca0000000000 */
[----:B------:R-:W-:-:S13]  /*8190*/  ISETP.GT.U32.AND P0, PT, R20, 0x1, PT ;  /* 0x000000011400780c */ /* 0x000fda0003f04070 */
[----:B------:R-:W-:Y:S05]  /*81a0*/  @P0 BRA `(.L_x_76) ;  /* 0x0000000000780947 */ /* 0x000fea0003800000 */
[----:B------:R-:W-:Y:S01]  /*81b0*/  LOP3.LUT R0, R3, 0x7fffff, RZ, 0xc0, !PT ;  /* 0x007fffff03007812 */ /* 0x000fe200078ec0ff */
[----:B------:R-:W-:-:S03]  /*81c0*/  IMAD.MOV.U32 R11, RZ, RZ, 0x3 ;  /* 0x00000003ff0b7424 */ /* 0x000fc600078e00ff */
[----:B------:R-:W-:Y:S02]  /*81d0*/  LOP3.LUT R0, R0, 0x3f800000, RZ, 0xfc, !PT ;  /* 0x3f80000000007812 */ /* 0x000fe400078efcff */
[----:B------:R-:W-:Y:S02]  /*81e0*/  SHF.L.U32 R11, R11, R20, RZ ;  /* 0x000000140b0b7219 */ /* 0x000fe400000006ff */
[----:B------:R-:W1:Y:S02]  /*81f0*/  MUFU.RCP R5, R0 ;  /* 0x0000000000057308 */ /* 0x000e640000001000 */
[----:B-1----:R-:W-:-:S04]  /*8200*/  FFMA R4, R0, R5, -1 ;  /* 0xbf80000000047423 */ /* 0x002fc80000000005 */
[----:B------:R-:W-:-:S04]  /*8210*/  FADD.FTZ R4, -R4, -RZ ;  /* 0x800000ff04047221 */ /* 0x000fc80000010100 */
[CCC-:B------:R-:W-:Y:S01]  /*8220*/  FFMA.RM R10, R5.reuse, R4.reuse, R5.reuse ;  /* 0x00000004050a7223 */ /* 0x1c0fe20000004005 */
[----:B------:R-:W-:-:S04]  /*8230*/  FFMA.RP R5, R5, R4, R5 ;  /* 0x0000000405057223 */ /* 0x000fc80000008005 */
[C---:B------:R-:W-:Y:S02]  /*8240*/  LOP3.LUT R4, R10.reuse, 0x7fffff, RZ, 0xc0, !PT ;  /* 0x007fffff0a047812 */ /* 0x040fe400078ec0ff */
[----:B------:R-:W-:Y:S02]  /*8250*/  FSETP.NEU.FTZ.AND P0, PT, R10, R5, PT ;  /* 0x000000050a00720b */ /* 0x000fe40003f1d000 */
[----:B------:R-:W-:Y:S02]  /*8260*/  LOP3.LUT R4, R4, 0x800000, RZ, 0xfc, !PT ;  /* 0x0080000004047812 */ /* 0x000fe400078efcff */
[----:B------:R-:W-:Y:S02]  /*8270*/  SEL R5, RZ, 0xffffffff, !P0 ;  /* 0xffffffffff057807 */ /* 0x000fe40004000000 */
[----:B------:R-:W-:Y:S02]  /*8280*/  LOP3.LUT R11, R11, R4, RZ, 0xc0, !PT ;  /* 0x000000040b0b7212 */ /* 0x000fe400078ec0ff */
[----:B------:R-:W-:-:S02]  /*8290*/  IADD3 R5, -R5, RZ, RZ ;  /* 0x000000ff05057210 */ /* 0x000fc40007ffe1ff */
[-C--:B------:R-:W-:Y:S02]  /*82a0*/  SHF.R.U32.HI R11, RZ, R20.reuse, R11 ;  /* 0x00000014ff0b7219 */ /* 0x080fe4000001160b */
[--C-:B------:R-:W-:Y:S01]  /*82b0*/  LOP3.LUT P1, RZ, R5, R20, R4.reuse, 0xf8, !PT ;  /* 0x0000001405ff7212 */ /* 0x100fe2000782f804 */
[----:B------:R-:W-:Y:S01]  /*82c0*/  VIADD R5, R13, 0xffffff04 ;  /* 0xffffff040d057836 */ /* 0x000fe20000000000 */
[C---:B------:R-:W-:Y:S02]  /*82d0*/  LOP3.LUT P0, RZ, R11.reuse, 0x1, RZ, 0xc0, !PT ;  /* 0x000000010bff7812 */ /* 0x040fe4000780c0ff */
[----:B------:R-:W-:Y:S02]  /*82e0*/  LOP3.LUT P2, RZ, R11, 0x2, RZ, 0xc0, !PT ;  /* 0x000000020bff7812 */ /* 0x000fe4000784c0ff */
[----:B------:R-:W-:Y:S02]  /*82f0*/  SHF.R.U32.HI R4, RZ, R5, R4 ;  /* 0x00000005ff047219 */ /* 0x000fe40000011604 */
[----:B------:R-:W-:-:S02]  /*8300*/  PLOP3.LUT P0, PT, P0, P1, P2, 0xe0, 0x0 ;  /* 0x000000000000781c */ /* 0x000fc40000703c20 */
[----:B------:R-:W-:Y:S02]  /*8310*/  LOP3.LUT P1, RZ, R3, 0x7fffff, RZ, 0xc0, !PT ;  /* 0x007fffff03ff7812 */ /* 0x000fe4000782c0ff */
[----:B------:R-:W-:-:S05]  /*8320*/  SEL R0, RZ, 0x1, !P0 ;  /* 0x00000001ff007807 */ /* 0x000fca0004000000 */
[----:B------:R-:W-:-:S05]  /*8330*/  IMAD.MOV R0, RZ, RZ, -R0 ;  /* 0x000000ffff007224 */ /* 0x000fca00078e0a00 */
[----:B------:R-:W-:-:S13]  /*8340*/  ISETP.GE.AND P0, PT, R0, RZ, PT ;  /* 0x000000ff0000720c */ /* 0x000fda0003f06270 */
[----:B------:R-:W-:-:S05]  /*8350*/  @!P0 IADD3 R4, R4, 0x1, RZ ;  /* 0x0000000104048810 */ /* 0x000fca0007ffe0ff */
[----:B------:R-:W-:-:S05]  /*8360*/  @!P1 IMAD.SHL.U32 R4, R4, 0x2, RZ ;  /* 0x0000000204049824 */ /* 0x000fca00078e00ff */
[----:B------:R-:W-:Y:S01]  /*8370*/  LOP3.LUT R4, R4, 0x80000000, R3, 0xf8, !PT ;  /* 0x8000000004047812 */ /* 0x000fe200078ef803 */
[----:B------:R-:W-:Y:S06]  /*8380*/  BRA `(.L_x_75) ;  /* 0x0000000000047947 */ /* 0x000fec0003800000 */
.L_x_76:
[----:B------:R1:W2:Y:S02]  /*8390*/  MUFU.RCP R4, R3 ;  /* 0x0000000300047308 */ /* 0x0002a40000001000 */
.L_x_75:
[----:B------:R-:W-:Y:S05]  /*83a0*/  BSYNC B2 ;  /* 0x0000000000027941 */ /* 0x000fea0003800000 */
.L_x_73:
[----:B--2---:R-:W-:Y:S01]  /*83b0*/  IMAD.MOV.U32 R0, RZ, RZ, R4 ;  /* 0x000000ffff007224 */ /* 0x004fe200078e0004 */
[----:B------:R-:W-:Y:S01]  /*83c0*/  MOV R4, R12 ;  /* 0x0000000c00047202 */ /* 0x000fe20000000f00 */
[----:B------:R-:W-:-:S04]  /*83d0*/  IMAD.MOV.U32 R5, RZ, RZ, 0x0 ;  /* 0x00000000ff057424 */ /* 0x000fc800078e00ff */
[----:B-1----:R-:W-:Y:S05]  /*83e0*/  RET.REL.NODEC R4 `(_ZN7cutlass13device_kernelINS_4fmha6kernel13FmhaKernelTmaINS1_10collective15FmhaMainloopTmaINS_10bfloat16_tEfN4cute5tupleIJNS7_1CILi64EEESA_SA_EEENS4_12CausalFusionEJEEENS4_15FmhaFwdEpilogueIS6_fSB_EEJEEEEEvNT_6ParamsE) ;  /* 0xffffff7c04047950 */ /* 0x002fea0003c3ffff */
.L_x_77:
[----:B------:R-:W-:-:S00]  /*83f0*/  BRA `(.L_x_77) ;  /* 0xfffffffc00fc7947 */ /* 0x000fc0000383ffff */
[----:B------:R-:W-:-:S00]  /*8400*/  NOP ;  /* 0x0000000000007918 */ /* 0x000fc00000000000 */
[----:B------:R-:W-:-:S00]  /*8410*/  NOP ;  /* 0x0000000000007918 */ /* 0x000fc00000000000 */
[----:B------:R-:W-:-:S00]  /*8420*/  NOP ;  /* 0x0000000000007918 */ /* 0x000fc00000000000 */
[----:B------:R-:W-:-:S00]  /*8430*/  NOP ;  /* 0x0000000000007918 */ /* 0x000fc00000000000 */
[----:B------:R-:W-:-:S00]  /*8440*/  NOP ;  /* 0x0000000000007918 */ /* 0x000fc00000000000 */
[----:B------:R-:W-:-:S00]  /*8450*/  NOP ;  /* 0x0000000000007918 */ /* 0x000fc00000000000 */
[----:B------:R-:W-:-:S00]  /*8460*/  NOP ;  /* 0x0000000000007918 */ /* 0x000fc00000000000 */
[----:B------:R-:W-:-:S00]  /*8470*/  NOP ;  /* 0x0000000000007918 */ /* 0x000fc00000000000 */
.L_x_78:


//--------------------- .nv.global.init           --------------------------
	.section	.nv.global.init,"aw",@progbits
.nv.global.init:
	.type		$str$23,@object
	.size		$str$23,($str$24 - $str$23)
$str$23:
        /*0000*/ 	.byte	0x28, 0x61, 0x64, 0x64, 0x72, 0x65, 0x73, 0x73, 0x20, 0x26, 0x20, 0x6d, 0x61, 0x73, 0x6b, 0x29
        /*0010*/ 	.byte	0x20, 0x3d, 0x3d, 0x20, 0x30, 0x00
	.type		$str$24,@object
	.size		$str$24,(__unnamed_1 - $str$24)
$str$24:
        /*0016*/ 	.byte	0x2f, 0x74, 0x6d, 0x70, 0x2f, 0x63, 0x75, 0x74, 0x6c, 0x61, 0x73, 0x73, 0x5f, 0x73, 0x77, 0x65
        /*0026*/ 	.byte	0x65, 0x70, 0x5f, 0x73, 0x72, 0x63, 0x2f, 0x69, 0x6e, 0x63, 0x6c, 0x75, 0x64, 0x65, 0x2f, 0x63
        /*0036*/ 	.byte	0x75, 0x74, 0x65, 0x2f, 0x70, 0x6f, 0x69, 0x6e, 0x74, 0x65, 0x72, 0x5f, 0x66, 0x6c, 0x61, 0x67
        /*0046*/ 	.byte	0x67, 0x65, 0x64, 0x2e, 0x68, 0x70, 0x70, 0x00
	.type		__unnamed_1,@object
	.size		__unnamed_1,(.L_0 - __unnamed_1)
__unnamed_1:
        /*004e*/ 	.byte	0x61, 0x75, 0x74, 0x6f, 0x20, 0x63, 0x75, 0x74, 0x65, 0x3a, 0x3a, 0x61, 0x73, 0x5f, 0x70, 0x6f
        /* <DEDUP_REMOVED lines=27> */
        /*020e*/ 	.byte	0x32, 0x30, 0x34, 0x38, 0x3e, 0x3e, 0x3e, 0x3e, 0x3e, 0x5d, 0x00
.L_0:


//--------------------- .nv.shared._ZN7cutlass13device_kernelINS_4fmha6kernel13FmhaKernelTmaINS1_10collective15FmhaMainloopTmaINS_10bfloat16_tEfN4cute5tupleIJNS7_1CILi64EEESA_SA_EEENS4_12CausalFusionEJEEENS4_15FmhaFwdEpilogueIS6_fSB_EEJEEEEEvNT_6ParamsE --------------------------
	.section	.nv.shared._ZN7cutlass13device_kernelINS_4fmha6kernel13FmhaKernelTmaINS1_10collective15FmhaMainloopTmaINS_10bfloat16_tEfN4cute5tupleIJNS7_1CILi64EEESA_SA_EEENS4_12CausalFusionEJEEENS4_15FmhaFwdEpilogueIS6_fSB_EEJEEEEEvNT_6ParamsE,"aw",@nobits
	.sectionflags	@""
	.align	16
	.zero		1024


//--------------------- .nv.shared.reserved.0     --------------------------
	.section	.nv.shared.reserved.0,"aw",@nobits
	.weak		__nv_reservedSMEM_offset_0_alias
	.size		__nv_reservedSMEM_offset_0_alias, 0, 0
	.other		__nv_reservedSMEM_offset_0_alias,@"STO_CUDA_RESERVED_SHARED STV_DEFAULT"
__nv_reservedSMEM_offset_0_alias:
	.zero		0


//--------------------- .nv.global                --------------------------
	.section	.nv.global,"aw",@nobits
.nv.global:
	.type		_ZN39_INTERNAL_f9659747_4_k_cu_f981953a_28724cute1_E,@object
	.size		_ZN39_INTERNAL_f9659747_4_k_cu_f981953a_28724cute1_E,(_ZN39_INTERNAL_f9659747_4_k_cu_f981953a_28724cuda3std3__45__cpo6cbeginE - _ZN39_INTERNAL_f9659747_4_k_cu_f981953a_28724cute1_E)
_ZN39_INTERNAL_f9659747_4_k_cu_f981953a_28724cute1_E:
	.zero		1
	.type		_ZN39_INTERNAL_f9659747_4_k_cu_f981953a_28724cuda3std3__45__cpo6cbeginE,@object
	.size		_ZN39_INTERNAL_f9659747_4_k_cu_f981953a_28724cuda3std3__45__cpo6cbeginE,(_ZN39_INTERNAL_f9659747_4_k_cu_f981953a_28724cuda3std3__48in_placeE - _ZN39_INTERNAL_f9659747_4_k_cu_f981953a_28724cuda3std3__45__cpo6cbeginE)
_ZN39_INTERNAL_f9659747_4_k_cu_f981953a_28724cuda3std3__45__cpo6cbeginE:
	.zero		1
	.type		_ZN39_INTERNAL_f9659747_4_k_cu_f981953a_28724cuda3std3__48in_placeE,@object
	.size		_ZN39_INTERNAL_f9659747_4_k_cu_f981953a_28724cuda3std3__48in_placeE,(_ZN39_INTERNAL_f9659747_4_k_cu_f981953a_28724cuda3std6ranges3__45__cpo9iter_moveE - _ZN39_INTERNAL_f9659747_4_k_cu_f981953a_28724cuda3std3__48in_placeE)
_ZN39_INTERNAL_f9659747_4_k_cu_f981953a_28724cuda3std3__48in_placeE:
	.zero		1
	.type		_ZN39_INTERNAL_f9659747_4_k_cu_f981953a_28724cuda3std6ranges3__45__cpo9iter_moveE,@object
	.size		_ZN39_INTERNAL_f9659747_4_k_cu_f981953a_28724cuda3std6ranges3__45__cpo9iter_moveE,(_ZN39_INTERNAL_f9659747_4_k_cu_f981953a_28724cuda3std3__45__cpo5beginE - _ZN39_INTERNAL_f9659747_4_k_cu_f981953a_28724cuda3std6ranges3__45__cpo9iter_moveE)
_ZN39_INTERNAL_f9659747_4_k_cu_f981953a_28724cuda3std6ranges3__45__cpo9iter_moveE:
	.zero		1
	.type		_ZN39_INTERNAL_f9659747_4_k_cu_f981953a_28724cuda3std3__45__cpo5beginE,@object
	.size		_ZN39_INTERNAL_f9659747_4_k_cu_f981953a_28724cuda3std3__45__cpo5beginE,(_ZN39_INTERNAL_f9659747_4_k_cu_f981953a_28724cuda3std3__441_GLOBAL__N__f9659747_4_k_cu_f981953a_28726ignoreE - _ZN39_INTERNAL_f9659747_4_k_cu_f981953a_28724cuda3std3__45__cpo5beginE)
_ZN39_INTERNAL_f9659747_4_k_cu_f981953a_28724cuda3std3__45__cpo5beginE:
	.zero		1
	.type		_ZN39_INTERNAL_f9659747_4_k_cu_f981953a_28724cuda3std3__441_GLOBAL__N__f9659747_4_k_cu_f981953a_28726ignoreE,@object
	.size		_ZN39_INTERNAL_f9659747_4_k_cu_f981953a_28724cuda3std3__441_GLOBAL__N__f9659747_4_k_cu_f981953a_28726ignoreE,(_ZN39_INTERNAL_f9659747_4_k_cu_f981953a_28724cute7productE - _ZN39_INTERNAL_f9659747_4_k_cu_f981953a_28724cuda3std3__441_GLOBAL__N__f9659747_4_k_cu_f981953a_28726ignoreE)
_ZN39_INTERNAL_f9659747_4_k_cu_f981953a_28724cuda3std3__441_GLOBAL__N__f9659747_4_k_cu_f981953a_28726ignoreE:
	.zero		1
	.type		_ZN39_INTERNAL_f9659747_4_k_cu_f981953a_28724cute7productE,@object
	.size		_ZN39_INTERNAL_f9659747_4_k_cu_f981953a_28724cute7productE,(_ZN39_INTERNAL_f9659747_4_k_cu_f981953a_28724cuda3std3__45__cpo3endE - _ZN39_INTERNAL_f9659747_4_k_cu_f981953a_28724cute7productE)
_ZN39_INTERNAL_f9659747_4_k_cu_f981953a_28724cute7productE:
	.zero		1
	.type		_ZN39_INTERNAL_f9659747_4_k_cu_f981953a_28724cuda3std3__45__cpo3endE,@object
	.size		_ZN39_INTERNAL_f9659747_4_k_cu_f981953a_28724cuda3std3__45__cpo3endE,(_ZN39_INTERNAL_f9659747_4_k_cu_f981953a_28724cuda3std3__419piecewise_constructE - _ZN39_INTERNAL_f9659747_4_k_cu_f981953a_28724cuda3std3__45__cpo3endE)
_ZN39_INTERNAL_f9659747_4_k_cu_f981953a_28724cuda3std3__45__cpo3endE:
	.zero		1
	.type		_ZN39_INTERNAL_f9659747_4_k_cu_f981953a_28724cuda3std3__419piecewise_constructE,@object
	.size		_ZN39_INTERNAL_f9659747_4_k_cu_f981953a_28724cuda3std3__419piecewise_constructE,(_ZN39_INTERNAL_f9659747_4_k_cu_f981953a_28724cuda3std3__45__cpo4cendE - _ZN39_INTERNAL_f9659747_4_k_cu_f981953a_28724cuda3std3__419piecewise_constructE)
_ZN39_INTERNAL_f9659747_4_k_cu_f981953a_28724cuda3std3__419piecewise_constructE:
	.zero		1
	.type		_ZN39_INTERNAL_f9659747_4_k_cu_f981953a_28724cuda3std3__45__cpo4cendE,@object
	.size		_ZN39_INTERNAL_f9659747_4_k_cu_f981953a_28724cuda3std3__45__cpo4cendE,(_ZN39_INTERNAL_f9659747_4_k_cu_f981953a_28724cuda3std6ranges3__45__cpo4swapE - _ZN39_INTERNAL_f9659747_4_k_cu_f981953a_28724cuda3std3__45__cpo4cendE)
_ZN39_INTERNAL_f9659747_4_k_cu_f981953a_28724cuda3std3__45__cpo4cendE:
	.zero		1
	.type		_ZN39_INTERNAL_f9659747_4_k_cu_f981953a_28724cuda3std6ranges3__45__cpo4swapE,@object
	.size		_ZN39_INTERNAL_f9659747_4_k_cu_f981953a_28724cuda3std6ranges3__45__cpo4swapE,(.L_8 - _ZN39_INTERNAL_f9659747_4_k_cu_f981953a_28724cuda3std6ranges3__45__cpo4swapE)
_ZN39_INTERNAL_f9659747_4_k_cu_f981953a_28724cuda3std6ranges3__45__cpo4swapE:
	.zero		1
.L_8:


//--------------------- .nv.constant0._ZN7cutlass13device_kernelINS_4fmha6kernel13FmhaKernelTmaINS1_10collective15FmhaMainloopTmaINS_10bfloat16_tEfN4cute5tupleIJNS7_1CILi64EEESA_SA_EEENS4_12CausalFusionEJEEENS4_15FmhaFwdEpilogueIS6_fSB_EEJEEEEEvNT_6ParamsE --------------------------
	.section	.nv.constant0._ZN7cutlass13device_kernelINS_4fmha6kernel13FmhaKernelTmaINS1_10collective15FmhaMainloopTmaINS_10bfloat16_tEfN4cute5tupleIJNS7_1CILi64EEESA_SA_EEENS4_12CausalFusionEJEEENS4_15FmhaFwdEpilogueIS6_fSB_EEJEEEEEvNT_6ParamsE,"a",@progbits
	.sectionflags	@""
	.align	4
.nv.constant0._ZN7cutlass13device_kernelINS_4fmha6kernel13FmhaKernelTmaINS1_10collective15FmhaMainloopTmaINS_10bfloat16_tEfN4cute5tupleIJNS7_1CILi64EEESA_SA_EEENS4_12CausalFusionEJEEENS4_15FmhaFwdEpilogueIS6_fSB_EEJEEEEEvNT_6ParamsE:
	.zero		2688


//--------------------- SYMBOLS --------------------------

	.type		.nv.reservedSmem.offset0,@object
	.size		.nv.reservedSmem.offset0,0x4
	.type		__assertfail,@function
